	.target	sm_90a

	.elftype	@"ET_EXEC"


//--------------------- .note.nv.tkinfo           --------------------------
	.section	.note.nv.tkinfo,"",@"SHT_NOTE"
	.sectionflags	@"SHF_NOTE_NV_TKINFO"
	.tkinfo
        /*0018*/ 	.word	0x00000002
        /*0030*/ 	.string	""
        /*0030*/ 	.string	"ptxas"
        /*0030*/ 	.string	"Cuda compilation tools, release 13.0, V13.0.88"
        /*0030*/ 	.string	"Build cuda_13.0.r13.0/compiler.36424714_0"
        /*0030*/ 	.string	"-arch sm_90a -m 64 "



//--------------------- .note.nv.cuinfo           --------------------------
	.section	.note.nv.cuinfo,"",@"SHT_NOTE"
	.sectionflags	@"SHF_NOTE_NV_CUINFO"
        /*0018*/ 	.short	0x0002
        /*001a*/ 	.short	0x005a
        /*001c*/ 	.short	0x0082
	.zero		2


//--------------------- .nv.info                  --------------------------
	.section	.nv.info,"",@"SHT_CUDA_INFO"
	.align	4


	//----- nvinfo : EIATTR_REGCOUNT
	.align		4
        /*0000*/ 	.byte	0x04, 0x2f
        /*0002*/ 	.short	(.L_15 - .L_14)
	.align		4
.L_14:
        /*0004*/ 	.word	index@(_ZN7cutlass13device_kernelINS_4gemm6kernel13GemmUniversalIN4cute5tupleIJiiiiEEENS1_10collective13CollectiveMmaINS1_34MainloopSm90TmaGmmaWarpSpecializedILi2ENS5_IJNS4_1CILi2EEENSA_ILi1EEESC_EEENS1_35KernelTmaWarpSpecializedCooperativeEEENS5_IJNSA_ILi384EEENSA_ILi48EEENSA_ILi128EEEEEENS_6half_tENS5_IJlSC_lEEESK_SL_NS4_8TiledMMAINS4_8MMA_AtomIJNS4_4SM904GMMA25MMA_64x16x16_F32F16F16_SSILNSP_5MajorE0ELSR_0ELNSP_7ScaleInE1ELSS_1EEEEEENS4_6LayoutISD_NS5_IJSC_NSA_ILi0EEESW_EEEEENS5_IJNS4_10UnderscoreESZ_SZ_EEEEENS4_13SM90_TMA_LOADENS4_14ComposedLayoutINS4_7SwizzleILi3ELi4ELi3EEENS4_18smem_ptr_flag_bitsILi16EEENSV_INS5_IJNSA_ILi8EEENSA_ILi64EEEEEENS5_IJS19_SC_EEEEEEEvNS4_8identityENS4_23SM90_TMA_LOAD_MULTICASTES1D_vS1E_EENS_8epilogue10collective6detail29Sm90TmaWarpSpecializedAdapterINS1I_15DefaultEpilogueISK_SL_SL_NS1H_6thread17LinearCombinationISK_Li1EffLNS1M_9ScaleType4KindE0ELNS_15FloatRoundStyleE2ESK_EENS1_15EpilogueDefaultEEEEEvvEEEEvNT_6ParamsE)
        /*0008*/ 	.word	0x000000a8


	//----- nvinfo : EIATTR_FRAME_SIZE
	.align		4
.L_15:
        /*000c*/ 	.byte	0x04, 0x11
        /*000e*/ 	.short	(.L_17 - .L_16)
	.align		4
.L_16:
        /*0010*/ 	.word	index@(_ZN7cutlass13device_kernelINS_4gemm6kernel13GemmUniversalIN4cute5tupleIJiiiiEEENS1_10collective13CollectiveMmaINS1_34MainloopSm90TmaGmmaWarpSpecializedILi2ENS5_IJNS4_1CILi2EEENSA_ILi1EEESC_EEENS1_35KernelTmaWarpSpecializedCooperativeEEENS5_IJNSA_ILi384EEENSA_ILi48EEENSA_ILi128EEEEEENS_6half_tENS5_IJlSC_lEEESK_SL_NS4_8TiledMMAINS4_8MMA_AtomIJNS4_4SM904GMMA25MMA_64x16x16_F32F16F16_SSILNSP_5MajorE0ELSR_0ELNSP_7ScaleInE1ELSS_1EEEEEENS4_6LayoutISD_NS5_IJSC_NSA_ILi0EEESW_EEEEENS5_IJNS4_10UnderscoreESZ_SZ_EEEEENS4_13SM90_TMA_LOADENS4_14ComposedLayoutINS4_7SwizzleILi3ELi4ELi3EEENS4_18smem_ptr_flag_bitsILi16EEENSV_INS5_IJNSA_ILi8EEENSA_ILi64EEEEEENS5_IJS19_SC_EEEEEEEvNS4_8identityENS4_23SM90_TMA_LOAD_MULTICASTES1D_vS1E_EENS_8epilogue10collective6detail29Sm90TmaWarpSpecializedAdapterINS1I_15DefaultEpilogueISK_SL_SL_NS1H_6thread17LinearCombinationISK_Li1EffLNS1M_9ScaleType4KindE0ELNS_15FloatRoundStyleE2ESK_EENS1_15EpilogueDefaultEEEEEvvEEEEvNT_6ParamsE)
        /*0014*/ 	.word	0x00000000


	//----- nvinfo : EIATTR_MIN_STACK_SIZE
	.align		4
.L_17:
        /*0018*/ 	.byte	0x04, 0x12
        /*001a*/ 	.short	(.L_19 - .L_18)
	.align		4
.L_18:
        /*001c*/ 	.word	index@(_ZN7cutlass13device_kernelINS_4gemm6kernel13GemmUniversalIN4cute5tupleIJiiiiEEENS1_10collective13CollectiveMmaINS1_34MainloopSm90TmaGmmaWarpSpecializedILi2ENS5_IJNS4_1CILi2EEENSA_ILi1EEESC_EEENS1_35KernelTmaWarpSpecializedCooperativeEEENS5_IJNSA_ILi384EEENSA_ILi48EEENSA_ILi128EEEEEENS_6half_tENS5_IJlSC_lEEESK_SL_NS4_8TiledMMAINS4_8MMA_AtomIJNS4_4SM904GMMA25MMA_64x16x16_F32F16F16_SSILNSP_5MajorE0ELSR_0ELNSP_7ScaleInE1ELSS_1EEEEEENS4_6LayoutISD_NS5_IJSC_NSA_ILi0EEESW_EEEEENS5_IJNS4_10UnderscoreESZ_SZ_EEEEENS4_13SM90_TMA_LOADENS4_14ComposedLayoutINS4_7SwizzleILi3ELi4ELi3EEENS4_18smem_ptr_flag_bitsILi16EEENSV_INS5_IJNSA_ILi8EEENSA_ILi64EEEEEENS5_IJS19_SC_EEEEEEEvNS4_8identityENS4_23SM90_TMA_LOAD_MULTICASTES1D_vS1E_EENS_8epilogue10collective6detail29Sm90TmaWarpSpecializedAdapterINS1I_15DefaultEpilogueISK_SL_SL_NS1H_6thread17LinearCombinationISK_Li1EffLNS1M_9ScaleType4KindE0ELNS_15FloatRoundStyleE2ESK_EENS1_15EpilogueDefaultEEEEEvvEEEEvNT_6ParamsE)
        /*0020*/ 	.word	0x00000000
.L_19:


//--------------------- .nv.compat                --------------------------
	.section	.nv.compat,"",@"SHT_CUDA_COMPAT_INFO"
	.align	4
        /*0000*/ 	.byte	0x02, 0x09, 0x01, 0x00, 0x02, 0x02, 0x04, 0x00, 0x02, 0x05, 0x05, 0x00, 0x03, 0x07, 0x01, 0x01
        /*0010*/ 	.byte	0x02, 0x03, 0x01, 0x00, 0x02, 0x06, 0x01, 0x00, 0x04, 0x0b, 0x08, 0x00, 0x00, 0x00, 0x00, 0x00
        /*0020*/ 	.byte	0x00, 0x00, 0x00, 0x00


//--------------------- .nv.info._ZN7cutlass13device_kernelINS_4gemm6kernel13GemmUniversalIN4cute5tupleIJiiiiEEENS1_10collective13CollectiveMmaINS1_34MainloopSm90TmaGmmaWarpSpecializedILi2ENS5_IJNS4_1CILi2EEENSA_ILi1EEESC_EEENS1_35KernelTmaWarpSpecializedCooperativeEEENS5_IJNSA_ILi384EEENSA_ILi48EEENSA_ILi128EEEEEENS_6half_tENS5_IJlSC_lEEESK_SL_NS4_8TiledMMAINS4_8MMA_AtomIJNS4_4SM904GMMA25MMA_64x16x16_F32F16F16_SSILNSP_5MajorE0ELSR_0ELNSP_7ScaleInE1ELSS_1EEEEEENS4_6LayoutISD_NS5_IJSC_NSA_ILi0EEESW_EEEEENS5_IJNS4_10UnderscoreESZ_SZ_EEEEENS4_13SM90_TMA_LOADENS4_14ComposedLayoutINS4_7SwizzleILi3ELi4ELi3EEENS4_18smem_ptr_flag_bitsILi16EEENSV_INS5_IJNSA_ILi8EEENSA_ILi64EEEEEENS5_IJS19_SC_EEEEEEEvNS4_8identityENS4_23SM90_TMA_LOAD_MULTICASTES1D_vS1E_EENS_8epilogue10collective6detail29Sm90TmaWarpSpecializedAdapterINS1I_15DefaultEpilogueISK_SL_SL_NS1H_6thread17LinearCombinationISK_Li1EffLNS1M_9ScaleType4KindE0ELNS_15FloatRoundStyleE2ESK_EENS1_15EpilogueDefaultEEEEEvvEEEEvNT_6ParamsE --------------------------
	.section	.nv.info._ZN7cutlass13device_kernelINS_4gemm6kernel13GemmUniversalIN4cute5tupleIJiiiiEEENS1_10collective13CollectiveMmaINS1_34MainloopSm90TmaGmmaWarpSpecializedILi2ENS5_IJNS4_1CILi2EEENSA_ILi1EEESC_EEENS1_35KernelTmaWarpSpecializedCooperativeEEENS5_IJNSA_ILi384EEENSA_ILi48EEENSA_ILi128EEEEEENS_6half_tENS5_IJlSC_lEEESK_SL_NS4_8TiledMMAINS4_8MMA_AtomIJNS4_4SM904GMMA25MMA_64x16x16_F32F16F16_SSILNSP_5MajorE0ELSR_0ELNSP_7ScaleInE1ELSS_1EEEEEENS4_6LayoutISD_NS5_IJSC_NSA_ILi0EEESW_EEEEENS5_IJNS4_10UnderscoreESZ_SZ_EEEEENS4_13SM90_TMA_LOADENS4_14ComposedLayoutINS4_7SwizzleILi3ELi4ELi3EEENS4_18smem_ptr_flag_bitsILi16EEENSV_INS5_IJNSA_ILi8EEENSA_ILi64EEEEEENS5_IJS19_SC_EEEEEEEvNS4_8identityENS4_23SM90_TMA_LOAD_MULTICASTES1D_vS1E_EENS_8epilogue10collective6detail29Sm90TmaWarpSpecializedAdapterINS1I_15DefaultEpilogueISK_SL_SL_NS1H_6thread17LinearCombinationISK_Li1EffLNS1M_9ScaleType4KindE0ELNS_15FloatRoundStyleE2ESK_EENS1_15EpilogueDefaultEEEEEvvEEEEvNT_6ParamsE,"",@"SHT_CUDA_INFO"
	.sectionflags	@""
	.align	4


	//----- nvinfo : EIATTR_CUDA_API_VERSION
	.align		4
        /*0000*/ 	.byte	0x04, 0x37
        /*0002*/ 	.short	(.L_21 - .L_20)
.L_20:
        /*0004*/ 	.word	0x00000082


	//----- nvinfo : EIATTR_KPARAM_INFO
	.align		4
.L_21:
        /*0008*/ 	.byte	0x04, 0x17
        /*000a*/ 	.short	(.L_23 - .L_22)
.L_22:
        /*000c*/ 	.word	0x00000000
        /*0010*/ 	.short	0x0000
        /*0012*/ 	.short	0x0070
        /*0014*/ 	.byte	0x00, 0xf0, 0x01, 0x10


	//----- nvinfo : EIATTR_SPARSE_MMA_MASK
	.align		4
.L_23:
        /*0018*/ 	.byte	0x03, 0x50
        /*001a*/ 	.short	0x0000


	//----- nvinfo : EIATTR_MAXREG_COUNT
	.align		4
        /*001c*/ 	.byte	0x03, 0x1b
        /*001e*/ 	.short	0x00a8


	//----- nvinfo : EIATTR_NUM_BARRIERS
	.align		4
        /*0020*/ 	.byte	0x02, 0x4c
        /*0022*/ 	.byte	0x01
	.zero		1


	//----- nvinfo : EIATTR_EXTERNS
	.align		4
        /*0024*/ 	.byte	0x04, 0x0f
        /*0026*/ 	.short	(.L_25 - .L_24)


	//   ....[0]....
	.align		4
.L_24:
        /*0028*/ 	.word	index@(__assertfail)


	//----- nvinfo : EIATTR_MERCURY_ISA_VERSION
	.align		4
.L_25:
        /*002c*/ 	.byte	0x03, 0x5f
        /*002e*/ 	.short	0x0101


	//----- nvinfo : EIATTR_INT_WARP_WIDE_INSTR_OFFSETS
	.align		4
        /*0030*/ 	.byte	0x04, 0x31
        /*0032*/ 	.short	(.L_27 - .L_26)


	//   ....[0]....
.L_26:
        /*0034*/ 	.word	0x00000440


	//   ....[1]....
        /*0038*/ 	.word	0x00000470


	//   ....[2]....
        /*003c*/ 	.word	0x00000630


	//   ....[3]....
        /*0040*/ 	.word	0x00004e50


	//----- nvinfo : EIATTR_COOP_GROUP_MASK_REGIDS
	.align		4
.L_27:
        /*0044*/ 	.byte	0x04, 0x29
        /*0046*/ 	.short	(.L_29 - .L_28)


	//   ....[0]....
.L_28:
        /*0048*/ 	.word	0xffffffff


	//   ....[1]....
        /*004c*/ 	.word	0xffffffff


	//   ....[2]....
        /*0050*/ 	.word	0xffffffff


	//   ....[3]....
        /*0054*/ 	.word	0xffffffff


	//   ....[4]....
        /*0058*/ 	.word	0xffffffff


	//   ....[5]....
        /*005c*/ 	.word	0xffffffff


	//----- nvinfo : EIATTR_COOP_GROUP_INSTR_OFFSETS
	.align		4
.L_29:
        /*0060*/ 	.byte	0x04, 0x28
        /*0062*/ 	.short	(.L_31 - .L_30)


	//   ....[0]....
.L_30:
        /*0064*/ 	.word	0x00000060


	//   ....[1]....
        /*0068*/ 	.word	0x00000070


	//   ....[2]....
        /*006c*/ 	.word	0x00000130


	//   ....[3]....
        /*0070*/ 	.word	0x00000290


	//   ....[4]....
        /*0074*/ 	.word	0x000007b0


	//   ....[5]....
        /*0078*/ 	.word	0x000011f0


	//----- nvinfo : EIATTR_REG_RECONFIG
	.align		4
.L_31:
        /*007c*/ 	.byte	0x01, 0x54
	.zero		2


	//----- nvinfo : EIATTR_SYSCALL_OFFSETS
	.align		4
        /*0080*/ 	.byte	0x04, 0x46
        /*0082*/ 	.short	(.L_33 - .L_32)


	//   ....[0]....
.L_32:
        /*0084*/ 	.word	0x000013b0


	//----- nvinfo : EIATTR_MBARRIER_INSTR_OFFSETS
	.align		4
.L_33:
        /*0088*/ 	.byte	0x04, 0x39
        /*008a*/ 	.short	(.L_35 - .L_34)


	//   ....[0]....
.L_34:
        /*008c*/ 	.word	0x00000230
        /*0090*/ 	.word	0x000000ff
        /*0094*/ 	.word	0x00000000
        /*0098*/ 	.short	0x0100
        /*009a*/ 	.byte	0x08
	.zero		1


	//   ....[1]....
        /*009c*/ 	.word	0x00000240
        /*00a0*/ 	.word	0x000000ff
        /*00a4*/ 	.word	0x00000010
        /*00a8*/ 	.short	0x0100
        /*00aa*/ 	.byte	0x08
	.zero		1


	//   ....[2]....
        /*00ac*/ 	.word	0x00000250
        /*00b0*/ 	.word	0x000000ff
        /*00b4*/ 	.word	0x00000008
        /*00b8*/ 	.short	0x0100
        /*00ba*/ 	.byte	0x08
	.zero		1


	//   ....[3]....
        /*00bc*/ 	.word	0x00000260
        /*00c0*/ 	.word	0x000000ff
        /*00c4*/ 	.word	0x00000018
        /*00c8*/ 	.short	0x0100
        /*00ca*/ 	.byte	0x08
	.zero		1


	//   ....[4]....
        /*00cc*/ 	.word	0x000006b0
        /*00d0*/ 	.word	0x000000ff
        /*00d4*/ 	.word	0x00000030
        /*00d8*/ 	.short	0x0100
        /*00da*/ 	.byte	0x06
	.zero		1


	//   ....[5]....
        /*00dc*/ 	.word	0x00000740
        /*00e0*/ 	.word	0x000000ff
        /*00e4*/ 	.word	0x00000038
        /*00e8*/ 	.short	0x0100
        /*00ea*/ 	.byte	0x06
	.zero		1


	//   ....[6]....
        /*00ec*/ 	.word	0x00001470
        /*00f0*/ 	.word	0x00000003
        /*00f4*/ 	.word	0x00000000
        /*00f8*/ 	.short	0x010a
        /*00fa*/ 	.byte	0x3f
	.zero		1


	//   ....[7]....
        /*00fc*/ 	.word	0x000014b0
        /*0100*/ 	.word	0x00000003
        /*0104*/ 	.word	0x00000000
        /*0108*/ 	.short	0x010a
        /*010a*/ 	.byte	0x3f
	.zero		1


	//   ....[8]....
        /*010c*/ 	.word	0x00003170
        /*0110*/ 	.word	0x00000005
        /*0114*/ 	.word	0x00000000
        /*0118*/ 	.short	0x010a
        /*011a*/ 	.byte	0x3f
	.zero		1


	//   ....[9]....
        /*011c*/ 	.word	0x000031b0
        /*0120*/ 	.word	0x00000005
        /*0124*/ 	.word	0x00000000
        /*0128*/ 	.short	0x010a
        /*012a*/ 	.byte	0x3f
	.zero		1


	//   ....[10]....
        /*012c*/ 	.word	0x00004cf0
        /*0130*/ 	.word	0x00000004
        /*0134*/ 	.word	0x00000000
        /*0138*/ 	.short	0x0101
        /*013a*/ 	.byte	0x3f
	.zero		1


	//   ....[11]....
        /*013c*/ 	.word	0x00004ed0
        /*0140*/ 	.word	0x00000000
        /*0144*/ 	.word	0x00000000
        /*0148*/ 	.short	0x0101
        /*014a*/ 	.byte	0x3f
	.zero		1


	//   ....[12]....
        /*014c*/ 	.word	0x0000b190
        /*0150*/ 	.word	0x00000014
        /*0154*/ 	.word	0x00000010
        /*0158*/ 	.short	0x010a
        /*015a*/ 	.byte	0x3f
	.zero		1


	//   ....[13]....
        /*015c*/ 	.word	0x0000b620
        /*0160*/ 	.word	0x00000005
        /*0164*/ 	.word	0x00000038
        /*0168*/ 	.short	0x0101
        /*016a*/ 	.byte	0x3f
	.zero		1


	//   ....[14]....
        /*016c*/ 	.word	0x0000bd30
        /*0170*/ 	.word	0x00000007
        /*0174*/ 	.word	0x00000000
        /*0178*/ 	.short	0x010a
        /*017a*/ 	.byte	0x3f
	.zero		1


	//   ....[15]....
        /*017c*/ 	.word	0x0000bdb0
        /*0180*/ 	.word	0x00000003
        /*0184*/ 	.word	0x00000000
        /*0188*/ 	.short	0x010a
        /*018a*/ 	.byte	0x3f
	.zero		1


	//   ....[16]....
        /*018c*/ 	.word	0x0000be10
        /*0190*/ 	.word	0x00000003
        /*0194*/ 	.word	0x00000000
        /*0198*/ 	.short	0x010a
        /*019a*/ 	.byte	0x3f
	.zero		1


	//   ....[17]....
        /*019c*/ 	.word	0x0000be60
        /*01a0*/ 	.word	0x00000005
        /*01a4*/ 	.word	0x00000000
        /*01a8*/ 	.short	0x010a
        /*01aa*/ 	.byte	0x3f
	.zero		1


	//   ....[18]....
        /*01ac*/ 	.word	0x0000bf30
        /*01b0*/ 	.word	0x00000014
        /*01b4*/ 	.word	0x00000010
        /*01b8*/ 	.short	0x010a
        /*01ba*/ 	.byte	0x3f
	.zero		1


	//   ....[19]....
        /*01bc*/ 	.word	0x0000c000
        /*01c0*/ 	.word	0x00000007
        /*01c4*/ 	.word	0x00000000
        /*01c8*/ 	.short	0x010a
        /*01ca*/ 	.byte	0x3f
	.zero		1


	//----- nvinfo : EIATTR_NUM_MBARRIERS
	.align		4
.L_35:
        /*01cc*/ 	.byte	0x03, 0x38
        /*01ce*/ 	.short	0x0006


	//----- nvinfo : EIATTR_EXIT_INSTR_OFFSETS
	.align		4
        /*01d0*/ 	.byte	0x04, 0x1c
        /*01d2*/ 	.short	(.L_37 - .L_36)


	//   ....[0]....
.L_36:
        /*01d4*/ 	.word	0x00000910


	//   ....[1]....
        /*01d8*/ 	.word	0x00001120


	//   ....[2]....
        /*01dc*/ 	.word	0x0000a8c0


	//   ....[3]....
        /*01e0*/ 	.word	0x0000ae20


	//   ....[4]....
        /*01e4*/ 	.word	0x0000be00


	//----- nvinfo : EIATTR_MAX_THREADS
	.align		4
.L_37:
        /*01e8*/ 	.byte	0x04, 0x05
        /*01ea*/ 	.short	(.L_39 - .L_38)
.L_38:
        /*01ec*/ 	.word	0x00000180
        /*01f0*/ 	.word	0x00000001
        /*01f4*/ 	.word	0x00000001


	//----- nvinfo : EIATTR_CRS_STACK_SIZE
	.align		4
.L_39:
        /*01f8*/ 	.byte	0x04, 0x1e
        /*01fa*/ 	.short	(.L_41 - .L_40)
.L_40:
        /*01fc*/ 	.word	0x00000000


	//----- nvinfo : EIATTR_CBANK_PARAM_SIZE
	.align		4
.L_41:
        /*0200*/ 	.byte	0x03, 0x19
        /*0202*/ 	.short	0x0470


	//----- nvinfo : EIATTR_PARAM_CBANK
	.align		4
        /*0204*/ 	.byte	0x04, 0x0a
        /*0206*/ 	.short	(.L_43 - .L_42)
	.align		4
.L_42:
        /*0208*/ 	.word	index@(.nv.constant0._ZN7cutlass13device_kernelINS_4gemm6kernel13GemmUniversalIN4cute5tupleIJiiiiEEENS1_10collective13CollectiveMmaINS1_34MainloopSm90TmaGmmaWarpSpecializedILi2ENS5_IJNS4_1CILi2EEENSA_ILi1EEESC_EEENS1_35KernelTmaWarpSpecializedCooperativeEEENS5_IJNSA_ILi384EEENSA_ILi48EEENSA_ILi128EEEEEENS_6half_tENS5_IJlSC_lEEESK_SL_NS4_8TiledMMAINS4_8MMA_AtomIJNS4_4SM904GMMA25MMA_64x16x16_F32F16F16_SSILNSP_5MajorE0ELSR_0ELNSP_7ScaleInE1ELSS_1EEEEEENS4_6LayoutISD_NS5_IJSC_NSA_ILi0EEESW_EEEEENS5_IJNS4_10UnderscoreESZ_SZ_EEEEENS4_13SM90_TMA_LOADENS4_14ComposedLayoutINS4_7SwizzleILi3ELi4ELi3EEENS4_18smem_ptr_flag_bitsILi16EEENSV_INS5_IJNSA_ILi8EEENSA_ILi64EEEEEENS5_IJS19_SC_EEEEEEEvNS4_8identityENS4_23SM90_TMA_LOAD_MULTICASTES1D_vS1E_EENS_8epilogue10collective6detail29Sm90TmaWarpSpecializedAdapterINS1I_15DefaultEpilogueISK_SL_SL_NS1H_6thread17LinearCombinationISK_Li1EffLNS1M_9ScaleType4KindE0ELNS_15FloatRoundStyleE2ESK_EENS1_15EpilogueDefaultEEEEEvvEEEEvNT_6ParamsE)
        /*020c*/ 	.short	0x0210
        /*020e*/ 	.short	0x0470


	//----- nvinfo : EIATTR_SW_WAR
	.align		4
.L_43:
        /*0210*/ 	.byte	0x04, 0x36
        /*0212*/ 	.short	(.L_45 - .L_44)
.L_44:
        /*0214*/ 	.word	0x00000008
.L_45:


//--------------------- .nv.callgraph             --------------------------
	.section	.nv.callgraph,"",@"SHT_CUDA_CALLGRAPH"
	.align	4
	.sectionentsize	8
	.align		4
        /*0000*/ 	.word	0x00000000
	.align		4
        /*0004*/ 	.word	0xffffffff
	.align		4
        /*0008*/ 	.word	index@(_ZN7cutlass13device_kernelINS_4gemm6kernel13GemmUniversalIN4cute5tupleIJiiiiEEENS1_10collective13CollectiveMmaINS1_34MainloopSm90TmaGmmaWarpSpecializedILi2ENS5_IJNS4_1CILi2EEENSA_ILi1EEESC_EEENS1_35KernelTmaWarpSpecializedCooperativeEEENS5_IJNSA_ILi384EEENSA_ILi48EEENSA_ILi128EEEEEENS_6half_tENS5_IJlSC_lEEESK_SL_NS4_8TiledMMAINS4_8MMA_AtomIJNS4_4SM904GMMA25MMA_64x16x16_F32F16F16_SSILNSP_5MajorE0ELSR_0ELNSP_7ScaleInE1ELSS_1EEEEEENS4_6LayoutISD_NS5_IJSC_NSA_ILi0EEESW_EEEEENS5_IJNS4_10UnderscoreESZ_SZ_EEEEENS4_13SM90_TMA_LOADENS4_14ComposedLayoutINS4_7SwizzleILi3ELi4ELi3EEENS4_18smem_ptr_flag_bitsILi16EEENSV_INS5_IJNSA_ILi8EEENSA_ILi64EEEEEENS5_IJS19_SC_EEEEEEEvNS4_8identityENS4_23SM90_TMA_LOAD_MULTICASTES1D_vS1E_EENS_8epilogue10collective6detail29Sm90TmaWarpSpecializedAdapterINS1I_15DefaultEpilogueISK_SL_SL_NS1H_6thread17LinearCombinationISK_Li1EffLNS1M_9ScaleType4KindE0ELNS_15FloatRoundStyleE2ESK_EENS1_15EpilogueDefaultEEEEEvvEEEEvNT_6ParamsE)
	.align		4
        /*000c*/ 	.word	index@(__assertfail)
	.align		4
        /*0010*/ 	.word	0x00000000
	.align		4
        /*0014*/ 	.word	0xfffffffe
	.align		4
        /*0018*/ 	.word	0x00000000
	.align		4
        /*001c*/ 	.word	0xfffffffd
	.align		4
        /*0020*/ 	.word	0x00000000
	.align		4
        /*0024*/ 	.word	0xfffffffc


//--------------------- .nv.constant4             --------------------------
	.section	.nv.constant4,"a",@progbits
	.align	8
	.align		8
.nv.constant4:
        /*0000*/ 	.dword	__assertfail
	.align		8
        /*0008*/ 	.dword	__unnamed_1
	.align		8
        /*0010*/ 	.dword	_ZN40_INTERNAL_68015b37_4_k_cu_720d2fd7_126404cuda3std3__45__cpo5beginE
	.align		8
        /*0018*/ 	.dword	_ZN40_INTERNAL_68015b37_4_k_cu_720d2fd7_126404cuda3std3__45__cpo3endE
	.align		8
        /*0020*/ 	.dword	_ZN40_INTERNAL_68015b37_4_k_cu_720d2fd7_126404cuda3std3__45__cpo6cbeginE
	.align		8
        /*0028*/ 	.dword	_ZN40_INTERNAL_68015b37_4_k_cu_720d2fd7_126404cuda3std3__45__cpo4cendE
	.align		8
        /*0030*/ 	.dword	_ZN40_INTERNAL_68015b37_4_k_cu_720d2fd7_126404cuda3std3__442_GLOBAL__N__68015b37_4_k_cu_720d2fd7_126406ignoreE
	.align		8
        /*0038*/ 	.dword	_ZN40_INTERNAL_68015b37_4_k_cu_720d2fd7_126404cuda3std3__419piecewise_constructE
	.align		8
        /*0040*/ 	.dword	_ZN40_INTERNAL_68015b37_4_k_cu_720d2fd7_126404cuda3std3__48in_placeE
	.align		8
        /*0048*/ 	.dword	_ZN40_INTERNAL_68015b37_4_k_cu_720d2fd7_126404cuda3std6ranges3__45__cpo4swapE
	.align		8
        /*0050*/ 	.dword	_ZN40_INTERNAL_68015b37_4_k_cu_720d2fd7_126404cuda3std6ranges3__45__cpo9iter_moveE
	.align		8
        /*0058*/ 	.dword	_ZN40_INTERNAL_68015b37_4_k_cu_720d2fd7_126404cute7productE
	.align		8
        /*0060*/ 	.dword	_ZN40_INTERNAL_68015b37_4_k_cu_720d2fd7_126404cute1_E
	.align		8
        /*0068*/ 	.dword	$str$22
	.align		8
        /*0070*/ 	.dword	$str$23


//--------------------- .text._ZN7cutlass13device_kernelINS_4gemm6kernel13GemmUniversalIN4cute5tupleIJiiiiEEENS1_10collective13CollectiveMmaINS1_34MainloopSm90TmaGmmaWarpSpecializedILi2ENS5_IJNS4_1CILi2EEENSA_ILi1EEESC_EEENS1_35KernelTmaWarpSpecializedCooperativeEEENS5_IJNSA_ILi384EEENSA_ILi48EEENSA_ILi128EEEEEENS_6half_tENS5_IJlSC_lEEESK_SL_NS4_8TiledMMAINS4_8MMA_AtomIJNS4_4SM904GMMA25MMA_64x16x16_F32F16F16_SSILNSP_5MajorE0ELSR_0ELNSP_7ScaleInE1ELSS_1EEEEEENS4_6LayoutISD_NS5_IJSC_NSA_ILi0EEESW_EEEEENS5_IJNS4_10UnderscoreESZ_SZ_EEEEENS4_13SM90_TMA_LOADENS4_14ComposedLayoutINS4_7SwizzleILi3ELi4ELi3EEENS4_18smem_ptr_flag_bitsILi16EEENSV_INS5_IJNSA_ILi8EEENSA_ILi64EEEEEENS5_IJS19_SC_EEEEEEEvNS4_8identityENS4_23SM90_TMA_LOAD_MULTICASTES1D_vS1E_EENS_8epilogue10collective6detail29Sm90TmaWarpSpecializedAdapterINS1I_15DefaultEpilogueISK_SL_SL_NS1H_6thread17LinearCombinationISK_Li1EffLNS1M_9ScaleType4KindE0ELNS_15FloatRoundStyleE2ESK_EENS1_15EpilogueDefaultEEEEEvvEEEEvNT_6ParamsE --------------------------
	.section	.text._ZN7cutlass13device_kernelINS_4gemm6kernel13GemmUniversalIN4cute5tupleIJiiiiEEENS1_10collective13CollectiveMmaINS1_34MainloopSm90TmaGmmaWarpSpecializedILi2ENS5_IJNS4_1CILi2EEENSA_ILi1EEESC_EEENS1_35KernelTmaWarpSpecializedCooperativeEEENS5_IJNSA_ILi384EEENSA_ILi48EEENSA_ILi128EEEEEENS_6half_tENS5_IJlSC_lEEESK_SL_NS4_8TiledMMAINS4_8MMA_AtomIJNS4_4SM904GMMA25MMA_64x16x16_F32F16F16_SSILNSP_5MajorE0ELSR_0ELNSP_7ScaleInE1ELSS_1EEEEEENS4_6LayoutISD_NS5_IJSC_NSA_ILi0EEESW_EEEEENS5_IJNS4_10UnderscoreESZ_SZ_EEEEENS4_13SM90_TMA_LOADENS4_14ComposedLayoutINS4_7SwizzleILi3ELi4ELi3EEENS4_18smem_ptr_flag_bitsILi16EEENSV_INS5_IJNSA_ILi8EEENSA_ILi64EEEEEENS5_IJS19_SC_EEEEEEEvNS4_8identityENS4_23SM90_TMA_LOAD_MULTICASTES1D_vS1E_EENS_8epilogue10collective6detail29Sm90TmaWarpSpecializedAdapterINS1I_15DefaultEpilogueISK_SL_SL_NS1H_6thread17LinearCombinationISK_Li1EffLNS1M_9ScaleType4KindE0ELNS_15FloatRoundStyleE2ESK_EENS1_15EpilogueDefaultEEEEEvvEEEEvNT_6ParamsE,"ax",@progbits
	.align	128
.text._ZN7cutlass13device_kernelINS_4gemm6kernel13GemmUniversalIN4cute5tupleIJiiiiEEENS1_10collective13CollectiveMmaINS1_34MainloopSm90TmaGmmaWarpSpecializedILi2ENS5_IJNS4_1CILi2EEENSA_ILi1EEESC_EEENS1_35KernelTmaWarpSpecializedCooperativeEEENS5_IJNSA_ILi384EEENSA_ILi48EEENSA_ILi128EEEEEENS_6half_tENS5_IJlSC_lEEESK_SL_NS4_8TiledMMAINS4_8MMA_AtomIJNS4_4SM904GMMA25MMA_64x16x16_F32F16F16_SSILNSP_5MajorE0ELSR_0ELNSP_7ScaleInE1ELSS_1EEEEEENS4_6LayoutISD_NS5_IJSC_NSA_ILi0EEESW_EEEEENS5_IJNS4_10UnderscoreESZ_SZ_EEEEENS4_13SM90_TMA_LOADENS4_14ComposedLayoutINS4_7SwizzleILi3ELi4ELi3EEENS4_18smem_ptr_flag_bitsILi16EEENSV_INS5_IJNSA_ILi8EEENSA_ILi64EEEEEENS5_IJS19_SC_EEEEEEEvNS4_8identityENS4_23SM90_TMA_LOAD_MULTICASTES1D_vS1E_EENS_8epilogue10collective6detail29Sm90TmaWarpSpecializedAdapterINS1I_15DefaultEpilogueISK_SL_SL_NS1H_6thread17LinearCombinationISK_Li1EffLNS1M_9ScaleType4KindE0ELNS_15FloatRoundStyleE2ESK_EENS1_15EpilogueDefaultEEEEEvvEEEEvNT_6ParamsE:
        .type           _ZN7cutlass13device_kernelINS_4gemm6kernel13GemmUniversalIN4cute5tupleIJiiiiEEENS1_10collective13CollectiveMmaINS1_34MainloopSm90TmaGmmaWarpSpecializedILi2ENS5_IJNS4_1CILi2EEENSA_ILi1EEESC_EEENS1_35KernelTmaWarpSpecializedCooperativeEEENS5_IJNSA_ILi384EEENSA_ILi48EEENSA_ILi128EEEEEENS_6half_tENS5_IJlSC_lEEESK_SL_NS4_8TiledMMAINS4_8MMA_AtomIJNS4_4SM904GMMA25MMA_64x16x16_F32F16F16_SSILNSP_5MajorE0ELSR_0ELNSP_7ScaleInE1ELSS_1EEEEEENS4_6LayoutISD_NS5_IJSC_NSA_ILi0EEESW_EEEEENS5_IJNS4_10UnderscoreESZ_SZ_EEEEENS4_13SM90_TMA_LOADENS4_14ComposedLayoutINS4_7SwizzleILi3ELi4ELi3EEENS4_18smem_ptr_flag_bitsILi16EEENSV_INS5_IJNSA_ILi8EEENSA_ILi64EEEEEENS5_IJS19_SC_EEEEEEEvNS4_8identityENS4_23SM90_TMA_LOAD_MULTICASTES1D_vS1E_EENS_8epilogue10collective6detail29Sm90TmaWarpSpecializedAdapterINS1I_15DefaultEpilogueISK_SL_SL_NS1H_6thread17LinearCombinationISK_Li1EffLNS1M_9ScaleType4KindE0ELNS_15FloatRoundStyleE2ESK_EENS1_15EpilogueDefaultEEEEEvvEEEEvNT_6ParamsE,@function
        .size           _ZN7cutlass13device_kernelINS_4gemm6kernel13GemmUniversalIN4cute5tupleIJiiiiEEENS1_10collective13CollectiveMmaINS1_34MainloopSm90TmaGmmaWarpSpecializedILi2ENS5_IJNS4_1CILi2EEENSA_ILi1EEESC_EEENS1_35KernelTmaWarpSpecializedCooperativeEEENS5_IJNSA_ILi384EEENSA_ILi48EEENSA_ILi128EEEEEENS_6half_tENS5_IJlSC_lEEESK_SL_NS4_8TiledMMAINS4_8MMA_AtomIJNS4_4SM904GMMA25MMA_64x16x16_F32F16F16_SSILNSP_5MajorE0ELSR_0ELNSP_7ScaleInE1ELSS_1EEEEEENS4_6LayoutISD_NS5_IJSC_NSA_ILi0EEESW_EEEEENS5_IJNS4_10UnderscoreESZ_SZ_EEEEENS4_13SM90_TMA_LOADENS4_14ComposedLayoutINS4_7SwizzleILi3ELi4ELi3EEENS4_18smem_ptr_flag_bitsILi16EEENSV_INS5_IJNSA_ILi8EEENSA_ILi64EEEEEENS5_IJS19_SC_EEEEEEEvNS4_8identityENS4_23SM90_TMA_LOAD_MULTICASTES1D_vS1E_EENS_8epilogue10collective6detail29Sm90TmaWarpSpecializedAdapterINS1I_15DefaultEpilogueISK_SL_SL_NS1H_6thread17LinearCombinationISK_Li1EffLNS1M_9ScaleType4KindE0ELNS_15FloatRoundStyleE2ESK_EENS1_15EpilogueDefaultEEEEEvvEEEEvNT_6ParamsE,(.L_x_203 - _ZN7cutlass13device_kernelINS_4gemm6kernel13GemmUniversalIN4cute5tupleIJiiiiEEENS1_10collective13CollectiveMmaINS1_34MainloopSm90TmaGmmaWarpSpecializedILi2ENS5_IJNS4_1CILi2EEENSA_ILi1EEESC_EEENS1_35KernelTmaWarpSpecializedCooperativeEEENS5_IJNSA_ILi384EEENSA_ILi48EEENSA_ILi128EEEEEENS_6half_tENS5_IJlSC_lEEESK_SL_NS4_8TiledMMAINS4_8MMA_AtomIJNS4_4SM904GMMA25MMA_64x16x16_F32F16F16_SSILNSP_5MajorE0ELSR_0ELNSP_7ScaleInE1ELSS_1EEEEEENS4_6LayoutISD_NS5_IJSC_NSA_ILi0EEESW_EEEEENS5_IJNS4_10UnderscoreESZ_SZ_EEEEENS4_13SM90_TMA_LOADENS4_14ComposedLayoutINS4_7SwizzleILi3ELi4ELi3EEENS4_18smem_ptr_flag_bitsILi16EEENSV_INS5_IJNSA_ILi8EEENSA_ILi64EEEEEENS5_IJS19_SC_EEEEEEEvNS4_8identityENS4_23SM90_TMA_LOAD_MULTICASTES1D_vS1E_EENS_8epilogue10collective6detail29Sm90TmaWarpSpecializedAdapterINS1I_15DefaultEpilogueISK_SL_SL_NS1H_6thread17LinearCombinationISK_Li1EffLNS1M_9ScaleType4KindE0ELNS_15FloatRoundStyleE2ESK_EENS1_15EpilogueDefaultEEEEEvvEEEEvNT_6ParamsE)
        .other          _ZN7cutlass13device_kernelINS_4gemm6kernel13GemmUniversalIN4cute5tupleIJiiiiEEENS1_10collective13CollectiveMmaINS1_34MainloopSm90TmaGmmaWarpSpecializedILi2ENS5_IJNS4_1CILi2EEENSA_ILi1EEESC_EEENS1_35KernelTmaWarpSpecializedCooperativeEEENS5_IJNSA_ILi384EEENSA_ILi48EEENSA_ILi128EEEEEENS_6half_tENS5_IJlSC_lEEESK_SL_NS4_8TiledMMAINS4_8MMA_AtomIJNS4_4SM904GMMA25MMA_64x16x16_F32F16F16_SSILNSP_5MajorE0ELSR_0ELNSP_7ScaleInE1ELSS_1EEEEEENS4_6LayoutISD_NS5_IJSC_NSA_ILi0EEESW_EEEEENS5_IJNS4_10UnderscoreESZ_SZ_EEEEENS4_13SM90_TMA_LOADENS4_14ComposedLayoutINS4_7SwizzleILi3ELi4ELi3EEENS4_18smem_ptr_flag_bitsILi16EEENSV_INS5_IJNSA_ILi8EEENSA_ILi64EEEEEENS5_IJS19_SC_EEEEEEEvNS4_8identityENS4_23SM90_TMA_LOAD_MULTICASTES1D_vS1E_EENS_8epilogue10collective6detail29Sm90TmaWarpSpecializedAdapterINS1I_15DefaultEpilogueISK_SL_SL_NS1H_6thread17LinearCombinationISK_Li1EffLNS1M_9ScaleType4KindE0ELNS_15FloatRoundStyleE2ESK_EENS1_15EpilogueDefaultEEEEEvvEEEEvNT_6ParamsE,@"STO_CUDA_ENTRY STV_DEFAULT"
_ZN7cutlass13device_kernelINS_4gemm6kernel13GemmUniversalIN4cute5tupleIJiiiiEEENS1_10collective13CollectiveMmaINS1_34MainloopSm90TmaGmmaWarpSpecializedILi2ENS5_IJNS4_1CILi2EEENSA_ILi1EEESC_EEENS1_35KernelTmaWarpSpecializedCooperativeEEENS5_IJNSA_ILi384EEENSA_ILi48EEENSA_ILi128EEEEEENS_6half_tENS5_IJlSC_lEEESK_SL_NS4_8TiledMMAINS4_8MMA_AtomIJNS4_4SM904GMMA25MMA_64x16x16_F32F16F16_SSILNSP_5MajorE0ELSR_0ELNSP_7ScaleInE1ELSS_1EEEEEENS4_6LayoutISD_NS5_IJSC_NSA_ILi0EEESW_EEEEENS5_IJNS4_10UnderscoreESZ_SZ_EEEEENS4_13SM90_TMA_LOADENS4_14ComposedLayoutINS4_7SwizzleILi3ELi4ELi3EEENS4_18smem_ptr_flag_bitsILi16EEENSV_INS5_IJNSA_ILi8EEENSA_ILi64EEEEEENS5_IJS19_SC_EEEEEEEvNS4_8identityENS4_23SM90_TMA_LOAD_MULTICASTES1D_vS1E_EENS_8epilogue10collective6detail29Sm90TmaWarpSpecializedAdapterINS1I_15DefaultEpilogueISK_SL_SL_NS1H_6thread17LinearCombinationISK_Li1EffLNS1M_9ScaleType4KindE0ELNS_15FloatRoundStyleE2ESK_EENS1_15EpilogueDefaultEEEEEvvEEEEvNT_6ParamsE:
[----:B------:R-:W0:Y:S01]  /*0000*/  LDC R1, c[0x0][0x28] ;  /* 0x00000a00ff017b82 */ /* 0x000e220000000800 */
[----:B------:R-:W1:Y:S01]  /*0010*/  S2R R18, SR_TID.X ;  /* 0x0000000000127919 */ /* 0x000e620000002100 */
[----:B------:R-:W-:Y:S01]  /*0020*/  ELECT P0, URZ, PT ;  /* 0x00000000003f782f */ /* 0x000fe20003800000 */
[----:B------:R-:W-:Y:S01]  /*0030*/  BSSY B0, `(.L_x_0) ;  /* 0x000000f000007945 */ /* 0x000fe20003800000 */
[--C-:B-1----:R-:W-:Y:S02]  /*0040*/  SHF.R.U32.HI R0, RZ, 0x5, R18.reuse ;  /* 0x00000005ff007819 */ /* 0x102fe40000011612 */
[----:B------:R-:W-:-:S03]  /*0050*/  SHF.R.U32.HI R3, RZ, 0x7, R18 ;  /* 0x00000007ff037819 */ /* 0x000fc60000011612 */
[----:B------:R-:W1:Y:S04]  /*0060*/  SHFL.IDX PT, R2, R0, RZ, 0x1f ;  /* 0x00001fff00027589 */ /* 0x000e6800000e0000 */
[----:B------:R2:W3:Y:S01]  /*0070*/  SHFL.IDX PT, R5, R3, RZ, 0x1f ;  /* 0x00001fff03057589 */ /* 0x0004e200000e0000 */
[----:B-1----:R-:W-:-:S13]  /*0080*/  ISETP.NE.OR P0, PT, R2, RZ, !P0 ;  /* 0x000000ff0200720c */ /* 0x002fda0004705670 */
[----:B0-23--:R-:W-:Y:S05]  /*0090*/  @P0 BRA `(.L_x_1) ;  /* 0x0000000000200947 */ /* 0x00dfea0003800000 */
[----:B------:R-:W-:Y:S02]  /*00a0*/  ULDC.64 UR4, c[0x0][0x198] ;  /* 0x0000660000047ab9 */ /* 0x000fe40000000a00 */
[----:B------:R-:W-:Y:S02]  /*00b0*/  UIADD3 UR6, UP0, UR4, 0xf0, URZ ;  /* 0x000000f004067890 */ /* 0x000fe4000ff1e03f */
[----:B------:R-:W-:Y:S02]  /*00c0*/  UIADD3 UR4, UP1, UR4, 0x1f0, URZ ;  /* 0x000001f004047890 */ /* 0x000fe4000ff3e03f */
[----:B------:R-:W-:Y:S02]  /*00d0*/  UIADD3.X UR7, URZ, UR5, URZ, UP0, !UPT ;  /* 0x000000053f077290 */ /* 0x000fe400087fe43f */
[----:B------:R-:W-:-:S07]  /*00e0*/  UIADD3.X UR5, URZ, UR5, URZ, UP1, !UPT ;  /* 0x000000053f057290 */ /* 0x000fce0008ffe43f */
[----:B------:R0:W-:Y:S02]  /*00f0*/  UTMACCTL.PF [UR6] ;  /* 0x00000000060079b9 */ /* 0x0001e40008040000 */
[----:B------:R0:W-:Y:S02]  /*0100*/  UTMACCTL.PF [UR4] ;  /* 0x00000000040079b9 */ /* 0x0001e40008040000 */
[----:B0-----:R-:W-:Y:S01]  /*0110*/  NOP ;  /* 0x0000000000007918 */ /* 0x001fe20000000000 */
.L_x_1:
[----:B------:R-:W-:Y:S05]  /*0120*/  BSYNC B0 ;  /* 0x0000000000007941 */ /* 0x000fea0003800000 */
.L_x_0:
[----:B------:R-:W0:Y:S02]  /*0130*/  SHFL.IDX PT, R3, R0, RZ, 0x1f ;  /* 0x00001fff00037589 */ /* 0x000e2400000e0000 */
[----:B0-----:R-:W-:-:S13]  /*0140*/  ISETP.NE.AND P0, PT, R3, RZ, PT ;  /* 0x000000ff0300720c */ /* 0x001fda0003f05270 */
[----:B------:R-:W-:Y:S05]  /*0150*/  @P0 BRA `(.L_x_2) ;  /* 0x0000000000480947 */ /* 0x000fea0003800000 */
[----:B------:R-:W0:Y:S01]  /*0160*/  S2UR UR8, SR_CgaCtaId ;  /* 0x00000000000879c3 */ /* 0x000e220000008800 */
[----:B------:R-:W-:Y:S01]  /*0170*/  UMOV UR4, 0x400 ;  /* 0x0000040000047882 */ /* 0x000fe20000000000 */
[----:B------:R-:W-:Y:S01]  /*0180*/  UMOV UR5, 0x1 ;  /* 0x0000000100057882 */ /* 0x000fe20000000000 */
[----:B------:R-:W-:Y:S01]  /*0190*/  UMOV UR6, 0x4 ;  /* 0x0000000400067882 */ /* 0x000fe20000000000 */
[----:B------:R-:W-:Y:S01]  /*01a0*/  ELECT P0, URZ, PT ;  /* 0x00000000003f782f */ /* 0x000fe20003800000 */
[----:B------:R-:W-:-:S04]  /*01b0*/  UIADD3 UR6, -UR6, 0x100000, URZ ;  /* 0x0010000006067890 */ /* 0x000fc8000fffe13f */
[----:B------:R-:W-:Y:S02]  /*01c0*/  USHF.L.U32 UR7, UR6, 0xb, URZ ;  /* 0x0000000b06077899 */ /* 0x000fe4000800063f */
[----:B------:R-:W-:Y:S02]  /*01d0*/  USHF.L.U32 UR6, UR6, 0x1, URZ ;  /* 0x0000000106067899 */ /* 0x000fe4000800063f */
[----:B0-----:R-:W-:Y:S02]  /*01e0*/  ULEA UR8, UR8, UR4, 0x18 ;  /* 0x0000000408087291 */ /* 0x001fe4000f8ec03f */
[----:B------:R-:W-:-:S04]  /*01f0*/  UIADD3 UR4, -UR5, 0x100000, URZ ;  /* 0x0010000005047890 */ /* 0x000fc8000fffe13f */
[----:B------:R-:W-:Y:S02]  /*0200*/  USHF.L.U32 UR5, UR4, 0xb, URZ ;  /* 0x0000000b04057899 */ /* 0x000fe4000800063f */
[----:B------:R-:W-:Y:S01]  /*0210*/  USHF.L.U32 UR4, UR4, 0x1, URZ ;  /* 0x0000000104047899 */ /* 0x000fe2000800063f */
[----:B------:R-:W0:Y:S11]  /*0220*/  FENCE.VIEW.ASYNC.S ;  /* 0x00000000000073c6 */ /* 0x000e360000000000 */
[----:B0-----:R0:W1:Y:S01]  /*0230*/  SYNCS.EXCH.64 URZ, [UR8], UR4 ;  /* 0x00000004083f75b2 */ /* 0x0010620008000100 */
[----:B------:R0:W2:Y:S01]  /*0240*/  SYNCS.EXCH.64 URZ, [UR8+0x10], UR6 ;  /* 0x00001006083f75b2 */ /* 0x0000a20008000100 */
[----:B------:R0:W3:Y:S01]  /*0250*/  SYNCS.EXCH.64 URZ, [UR8+0x8], UR4 ;  /* 0x00000804083f75b2 */ /* 0x0000e20008000100 */
[----:B------:R0:W4:Y:S01]  /*0260*/  SYNCS.EXCH.64 URZ, [UR8+0x18], UR6 ;  /* 0x00001806083f75b2 */ /* 0x0001220008000100 */
[----:B------:R-:W-:Y:S01]  /*0270*/  NOP ;  /* 0x0000000000007918 */ /* 0x000fe20000000000 */
.L_x_2:
[----:B------:R-:W-:Y:S01]  /*0280*/  SHF.R.S32.HI R7, RZ, 0x1f, R18 ;  /* 0x0000001fff077819 */ /* 0x000fe20000011412 */
[----:B------:R-:W5:Y:S01]  /*0290*/  SHFL.IDX PT, R0, R0, RZ, 0x1f ;  /* 0x00001fff00007589 */ /* 0x000f6200000e0000 */
[----:B0-----:R-:W0:Y:S01]  /*02a0*/  S2UR UR8, SR_CTAID.X ;  /* 0x00000000000879c3 */ /* 0x001e220000002500 */
[----:B------:R-:W-:Y:S02]  /*02b0*/  ELECT P0, URZ, PT ;  /* 0x00000000003f782f */ /* 0x000fe40003800000 */
[----:B------:R-:W-:Y:S01]  /*02c0*/  LEA.HI R7, R7, R18, RZ, 0x7 ;  /* 0x0000001207077211 */ /* 0x000fe200078f38ff */
[----:B------:R-:W1:Y:S01]  /*02d0*/  S2R R4, SR_CTAID.Y ;  /* 0x0000000000047919 */ /* 0x000e620000002600 */
[----:B------:R-:W-:Y:S01]  /*02e0*/  SHF.R.S32.HI R8, RZ, 0x1f, R3 ;  /* 0x0000001fff087819 */ /* 0x000fe20000011403 */
[----:B------:R-:W-:Y:S01]  /*02f0*/  ULDC UR4, c[0x0][0x150] ;  /* 0x0000540000047ab9 */ /* 0x000fe20000000800 */
[----:B------:R-:W-:Y:S01]  /*0300*/  LOP3.LUT R7, R7, 0xffffff80, RZ, 0xc0, !PT ;  /* 0xffffff8007077812 */ /* 0x000fe200078ec0ff */
[----:B------:R-:W-:Y:S01]  /*0310*/  NOP ;  /* 0x0000000000007918 */ /* 0x000fe20000000000 */
[----:B------:R-:W-:Y:S01]  /*0320*/  LEA.HI R8, R8, R3, RZ, 0x2 ;  /* 0x0000000308087211 */ /* 0x000fe200078f10ff */
[----:B------:R-:W2:Y:S01]  /*0330*/  LDC R10, c[0x0][0x144] ;  /* 0x00005100ff0a7b82 */ /* 0x000ea20000000800 */
[----:B------:R-:W-:Y:S01]  /*0340*/  NOP ;  /* 0x0000000000007918 */ /* 0x000fe20000000000 */
[----:B------:R-:W-:Y:S01]  /*0350*/  IMAD.IADD R6, R18, 0x1, -R7 ;  /* 0x0000000112067824 */ /* 0x000fe200078e0a07 */
[----:B------:R-:W-:Y:S01]  /*0360*/  LOP3.LUT R8, R8, 0x3ffffffc, RZ, 0xc0, !PT ;  /* 0x3ffffffc08087812 */ /* 0x000fe200078ec0ff */
[----:B------:R-:W-:Y:S01]  /*0370*/  IMAD.MOV.U32 R22, RZ, RZ, 0x1 ;  /* 0x00000001ff167424 */ /* 0x000fe200078e00ff */
[----:B------:R-:W-:-:S02]  /*0380*/  ISETP.NE.AND P3, PT, R5, RZ, PT ;  /* 0x000000ff0500720c */ /* 0x000fc40003f65270 */
[----:B------:R-:W-:Y:S01]  /*0390*/  SHF.R.S32.HI R7, RZ, 0x1f, R6 ;  /* 0x0000001fff077819 */ /* 0x000fe20000011406 */
[----:B------:R-:W-:Y:S01]  /*03a0*/  IMAD.IADD R8, R3, 0x1, -R8 ;  /* 0x0000000103087824 */ /* 0x000fe200078e0a08 */
[----:B------:R-:W3:Y:S02]  /*03b0*/  LDC R13, c[0x0][0x140] ;  /* 0x00005000ff0d7b82 */ /* 0x000ee40000000800 */
[----:B------:R-:W-:Y:S02]  /*03c0*/  LEA.HI R7, R7, R6, RZ, 0x3 ;  /* 0x0000000607077211 */ /* 0x000fe400078f18ff */
[----:B-----5:R-:W-:Y:S02]  /*03d0*/  ISETP.NE.OR P0, PT, R0, RZ, !P0 ;  /* 0x000000ff0000720c */ /* 0x020fe40004705670 */
[--C-:B------:R-:W-:Y:S02]  /*03e0*/  SHF.R.S32.HI R0, RZ, 0x3, R7.reuse ;  /* 0x00000003ff007819 */ /* 0x100fe40000011407 */
[----:B------:R-:W-:-:S02]  /*03f0*/  SHF.R.S32.HI R7, RZ, 0x1f, R7 ;  /* 0x0000001fff077819 */ /* 0x000fc40000011407 */
[----:B0-----:R-:W-:Y:S02]  /*0400*/  I2FP.F32.U32 R9, UR8 ;  /* 0x0000000800097c45 */ /* 0x001fe40008201000 */
[----:B------:R-:W-:-:S03]  /*0410*/  LEA.HI R7, R7, R0, RZ, 0x2 ;  /* 0x0000000007077211 */ /* 0x000fc600078f10ff */
[----:B------:R-:W-:Y:S01]  /*0420*/  FMUL R9, R9, UR4 ;  /* 0x0000000409097c20 */ /* 0x000fe20008400000 */
[----:B------:R-:W-:Y:S01]  /*0430*/  LOP3.LUT R7, R7, 0xfffffffc, RZ, 0xc0, !PT ;  /* 0xfffffffc07077812 */ /* 0x000fe200078ec0ff */
[----:B------:R-:W-:Y:S01]  /*0440*/  VOTEU.ALL UP0, P0 ;  /* 0x00000000003f7886 */ /* 0x000fe20000000000 */
[----:B-1----:R-:W-:Y:S01]  /*0450*/  I2FP.F32.U32 R3, R4 ;  /* 0x0000000400037245 */ /* 0x002fe20000201000 */
[----:B------:R-:W-:Y:S01]  /*0460*/  ULDC UR4, c[0x0][0x154] ;  /* 0x0000550000047ab9 */ /* 0x000fe20000000800 */
[----:B------:R-:W-:Y:S01]  /*0470*/  VOTEU.ALL UP1, P0 ;  /* 0x00000000003f7886 */ /* 0x000fe20000020000 */
[----:B------:R-:W0:Y:S01]  /*0480*/  F2I.U32.TRUNC.NTZ R9, R9 ;  /* 0x0000000900097305 */ /* 0x000e22000020f000 */
[----:B------:R-:W-:Y:S01]  /*0490*/  IMAD.IADD R7, R0, 0x1, -R7 ;  /* 0x0000000100077824 */ /* 0x000fe200078e0a07 */
[----:B------:R-:W1:Y:S01]  /*04a0*/  @!UP0 S2UR UR7, SR_CgaCtaId ;  /* 0x00000000000789c3 */ /* 0x000e620000008800 */
[----:B------:R-:W-:Y:S01]  /*04b0*/  FMUL R12, R3, UR4 ;  /* 0x00000004030c7c20 */ /* 0x000fe20008400000 */
[----:B------:R-:W-:Y:S01]  /*04c0*/  UMOV UR4, 0x20 ;  /* 0x0000002000047882 */ /* 0x000fe20000000000 */
[----:B------:R-:W-:Y:S01]  /*04d0*/  IMAD R8, R8, 0x4, R7 ;  /* 0x0000000408087824 */ /* 0x000fe200078e0207 */
[----:B------:R-:W-:Y:S01]  /*04e0*/  @!UP0 UMOV UR6, 0x400 ;  /* 0x0000040000068882 */ /* 0x000fe20000000000 */
[----:B------:R-:W-:-:S04]  /*04f0*/  @!UP0 UIADD3 UR4, -UR4, 0x100000, URZ ;  /* 0x0010000004048890 */ /* 0x000fc8000fffe13f */
[----:B------:R-:W-:Y:S02]  /*0500*/  @!UP0 USHF.L.U32 UR5, UR4, 0xb, URZ ;  /* 0x0000000b04058899 */ /* 0x000fe4000800063f */
[----:B------:R-:W-:Y:S01]  /*0510*/  @!UP0 USHF.L.U32 UR4, UR4, 0x1, URZ ;  /* 0x0000000104048899 */ /* 0x000fe2000800063f */
[----:B---3--:R-:W-:Y:S01]  /*0520*/  ISETP.EQ.U32.AND P2, PT, R13, 0x1, PT ;  /* 0x000000010d00780c */ /* 0x008fe20003f42070 */
[----:B------:R-:W3:Y:S01]  /*0530*/  F2I.U32.TRUNC.NTZ R12, R12 ;  /* 0x0000000c000c7305 */ /* 0x000ee2000020f000 */
[C---:B------:R-:W-:Y:S01]  /*0540*/  LEA.HI R0, R8.reuse, R8, RZ, 0x1 ;  /* 0x0000000808007211 */ /* 0x040fe200078f08ff */
[----:B------:R-:W5:Y:S01]  /*0550*/  LDC R7, c[0x0][0x148] ;  /* 0x00005200ff077b82 */ /* 0x000f620000000800 */
[----:B------:R-:W-:Y:S02]  /*0560*/  IMAD.SHL.U32 R23, R8, 0x4, RZ ;  /* 0x0000000408177824 */ /* 0x000fe400078e00ff */
[----:B------:R-:W-:Y:S01]  /*0570*/  LOP3.LUT R11, R0, 0xfffffffe, RZ, 0xc0, !PT ;  /* 0xfffffffe000b7812 */ /* 0x000fe200078ec0ff */
[----:B0-----:R-:W-:Y:S01]  /*0580*/  IMAD.MOV R15, RZ, RZ, -R9 ;  /* 0x000000ffff0f7224 */ /* 0x001fe200078e0a09 */
[----:B------:R-:W-:-:S02]  /*0590*/  SHF.R.S32.HI R9, RZ, 0x1f, R2 ;  /* 0x0000001fff097819 */ /* 0x000fc40000011402 */
[----:B------:R-:W-:Y:S01]  /*05a0*/  LOP3.LUT R23, R8, 0xc, R23, 0x78, !PT ;  /* 0x0000000c08177812 */ /* 0x000fe200078e7817 */
[----:B--2---:R-:W-:Y:S01]  /*05b0*/  IMAD R3, R10, R15, UR8 ;  /* 0x000000080a037e24 */ /* 0x004fe2000f8e020f */
[----:B------:R-:W-:Y:S01]  /*05c0*/  LEA.HI R9, R9, R2, RZ, 0x2 ;  /* 0x0000000209097211 */ /* 0x000fe200078f10ff */
[----:B------:R-:W-:-:S03]  /*05d0*/  IMAD.IADD R0, R8, 0x1, -R11 ;  /* 0x0000000108007824 */ /* 0x000fc600078e0a0b */
[----:B------:R-:W-:Y:S01]  /*05e0*/  LOP3.LUT R9, R9, 0xfffffffc, RZ, 0xc0, !PT ;  /* 0xfffffffc09097812 */ /* 0x000fe200078ec0ff */
[----:B---3--:R-:W-:Y:S01]  /*05f0*/  IMAD.MOV R21, RZ, RZ, -R12 ;  /* 0x000000ffff157224 */ /* 0x008fe200078e0a0c */
[----:B------:R-:W-:Y:S01]  /*0600*/  ISETP.NE.AND P4, PT, R0, R3, PT ;  /* 0x000000030000720c */ /* 0x000fe20003f85270 */
[----:B-1----:R-:W-:Y:S02]  /*0610*/  @!UP0 ULEA UR6, UR7, UR6, 0x18 ;  /* 0x0000000607068291 */ /* 0x002fe4000f8ec03f */
[----:B------:R-:W-:Y:S01]  /*0620*/  IMAD.IADD R0, R2, 0x1, -R9 ;  /* 0x0000000102007824 */ /* 0x000fe200078e0a09 */
[----:B------:R-:W-:Y:S01]  /*0630*/  VOTEU.ALL UP0, P0 ;  /* 0x00000000003f7886 */ /* 0x000fe20000000000 */
[----:B------:R-:W-:Y:S01]  /*0640*/  LOP3.LUT P0, RZ, R6, 0x7, RZ, 0xc0, !PT ;  /* 0x0000000706ff7812 */ /* 0x000fe2000780c0ff */
[----:B------:R-:W-:Y:S02]  /*0650*/  VIADD R6, R5, 0xffffffff ;  /* 0xffffffff05067836 */ /* 0x000fe40000000000 */
[----:B------:R-:W-:Y:S01]  /*0660*/  ISETP.NE.AND P1, PT, R0, 0x3, PT ;  /* 0x000000030000780c */ /* 0x000fe20003f25270 */
[----:B-----5:R-:W-:Y:S01]  /*0670*/  IMAD R9, R7, R21, R4 ;  /* 0x0000001507097224 */ /* 0x020fe200078e0204 */
[----:B------:R-:W-:-:S02]  /*0680*/  ISETP.LT.U32.AND P0, PT, R23, 0x2, !P0 ;  /* 0x000000021700780c */ /* 0x000fc40004701070 */
[----:B------:R-:W-:Y:S01]  /*0690*/  ISETP.EQ.OR P1, PT, R0, RZ, !P1 ;  /* 0x000000ff0000720c */ /* 0x000fe20004f22670 */
[----:B------:R-:W0:Y:S02]  /*06a0*/  FENCE.VIEW.ASYNC.S ;  /* 0x00000000000073c6 */ /* 0x000e240000000000 */
[----:B0-----:R0:W1:Y:S01]  /*06b0*/  @!UP0 SYNCS.EXCH.64 URZ, [UR6+0x30], UR4 ;  /* 0x00003004063f85b2 */ /* 0x0010620008000100 */
[----:B------:R-:W-:Y:S02]  /*06c0*/  @P4 LEA.HI R2, R23, R23, RZ, 0x1 ;  /* 0x0000001717024211 */ /* 0x000fe400078f08ff */
[----:B------:R-:W-:Y:S02]  /*06d0*/  ISETP.EQ.AND P1, PT, R5, RZ, P1 ;  /* 0x000000ff0500720c */ /* 0x000fe40000f22270 */
[----:B------:R-:W-:Y:S02]  /*06e0*/  @P4 SHF.R.S32.HI R2, RZ, 0x1, R2 ;  /* 0x00000001ff024819 */ /* 0x000fe40000011402 */
[----:B------:R-:W-:-:S02]  /*06f0*/  ISETP.GE.U32.AND P6, PT, R6, 0x2, PT ;  /* 0x000000020600780c */ /* 0x000fc40003fc6070 */
[----:B------:R-:W-:Y:S02]  /*0700*/  @P4 ISETP.NE.AND P5, PT, R2, R9, PT ;  /* 0x000000090200420c */ /* 0x000fe40003fa5270 */
[----:B------:R-:W-:Y:S02]  /*0710*/  SEL R9, RZ, 0x1, !P0 ;  /* 0x00000001ff097807 */ /* 0x000fe40004000000 */
[----:B------:R-:W-:Y:S02]  /*0720*/  @P4 SEL R22, RZ, 0x1, P5 ;  /* 0x00000001ff164807 */ /* 0x000fe40002800000 */
[----:B------:R-:W-:Y:S01]  /*0730*/  SEL R19, RZ, 0x1, !P1 ;  /* 0x00000001ff137807 */ /* 0x000fe20004800000 */
[----:B------:R0:W2:Y:S01]  /*0740*/  @!UP1 SYNCS.EXCH.64 URZ, [UR6+0x38], UR4 ;  /* 0x00003804063f95b2 */ /* 0x0000a20008000100 */
[----:B------:R-:W-:Y:S01]  /*0750*/  LOP3.LUT R22, R22, R9, RZ, 0xc0, !PT ;  /* 0x0000000916167212 */ /* 0x000fe200078ec0ff */
[----:B------:R-:W-:Y:S01]  /*0760*/  NOP ;  /* 0x0000000000007918 */ /* 0x000fe20000000000 */
[----:B------:R-:W-:Y:S01]  /*0770*/  SEL R19, R19, 0x2, P6 ;  /* 0x0000000213137807 */ /* 0x000fe20003000000 */
[----:B------:R-:W-:Y:S06]  /*0780*/  @!P2 BRA `(.L_x_3) ;  /* 0x000000000008a947 */ /* 0x000fec0003800000 */
[----:B-12-4-:R-:W-:Y:S01]  /*0790*/  UCGABAR_ARV ;  /* 0x00000000000079c7 */ /* 0x016fe20008000000 */
[----:B------:R-:W-:Y:S05]  /*07a0*/  BRA `(.L_x_4) ;  /* 0x0000000000047947 */ /* 0x000fea0003800000 */
.L_x_3:
[----:B-12-4-:R-:W-:Y:S01]  /*07b0*/  NOP ;  /* 0x0000000000007918 */ /* 0x016fe20000000000 */
.L_x_4:
[----:B------:R-:W1:Y:S01]  /*07c0*/  LDC R2, c[0x0][0x65c] ;  /* 0x00019700ff027b82 */ /* 0x000e620000000800 */
[----:B------:R-:W-:Y:S02]  /*07d0*/  IMAD.U32 R8, RZ, RZ, UR8 ;  /* 0x00000008ff087e24 */ /* 0x000fe4000f8e00ff */
[----:B------:R-:W-:Y:S01]  /*07e0*/  IMAD.MOV.U32 R9, RZ, RZ, RZ ;  /* 0x000000ffff097224 */ /* 0x000fe200078e00ff */
[----:B-1----:R-:W-:-:S04]  /*07f0*/  ISETP.NE.AND P1, PT, R2, 0x1, PT ;  /* 0x000000010200780c */ /* 0x002fc80003f25270 */
[----:B------:R-:W-:-:S09]  /*0800*/  P2R R5, PR, RZ, 0x2 ;  /* 0x00000002ff057803 */ /* 0x000fd20000000000 */
[----:B------:R-:W1:Y:S01]  /*0810*/  @P1 LDC R17, c[0x0][0x10] ;  /* 0x00000400ff111b82 */ /* 0x000e620000000800 */
[----:B------:R-:W-:Y:S02]  /*0820*/  @P1 IMAD.MOV.U32 R5, RZ, RZ, RZ ;  /* 0x000000ffff051224 */ /* 0x000fe400078e00ff */
[----:B------:R-:W-:-:S05]  /*0830*/  @P1 IMAD.MOV.U32 R13, RZ, RZ, RZ ;  /* 0x000000ffff0d1224 */ /* 0x000fca00078e00ff */
[----:B------:R-:W2:Y:S01]  /*0840*/  @!P1 LDC R11, c[0x0][0xc] ;  /* 0x00000300ff0b9b82 */ /* 0x000ea20000000800 */
[----:B-1----:R-:W-:-:S04]  /*0850*/  @P1 IMAD.WIDE.U32 R16, R17, UR8, R4 ;  /* 0x0000000811101c25 */ /* 0x002fc8000f8e0004 */
[----:B------:R-:W-:Y:S02]  /*0860*/  @P1 IMAD.IADD R17, R17, 0x1, R13 ;  /* 0x0000000111111824 */ /* 0x000fe400078e020d */
[----:B--2---:R-:W-:-:S04]  /*0870*/  @!P1 IMAD.WIDE.U32 R8, R4, R11, R8 ;  /* 0x0000000b04089225 */ /* 0x004fc800078e0008 */
[----:B------:R-:W-:Y:S02]  /*0880*/  @!P1 IMAD.MOV.U32 R16, RZ, RZ, R8 ;  /* 0x000000ffff109224 */ /* 0x000fe400078e0008 */
[----:B------:R-:W-:Y:S01]  /*0890*/  @!P1 IMAD.MOV.U32 R17, RZ, RZ, R9 ;  /* 0x000000ffff119224 */ /* 0x000fe200078e0009 */
[----:B------:R-:W-:Y:S06]  /*08a0*/  @!P2 BRA `(.L_x_5) ;  /* 0x00000000000ca947 */ /* 0x000fec0003800000 */
[----:B------:R-:W-:Y:S01]  /*08b0*/  UCGABAR_WAIT ;  /* 0x0000000000007dc7 */ /* 0x000fe20008000000 */
[----:B------:R-:W-:Y:S01]  /*08c0*/  CCTL.IVALL ;  /* 0x00000000ff00798f */ /* 0x000fe20002000000 */
[----:B------:R-:W-:Y:S05]  /*08d0*/  BRA `(.L_x_6) ;  /* 0x0000000000047947 */ /* 0x000fea0003800000 */
.L_x_5:
[----:B------:R-:W-:Y:S06]  /*08e0*/  BAR.SYNC.DEFER_BLOCKING 0x0 ;  /* 0x0000000000007b1d */ /* 0x000fec0000010000 */
.L_x_6:
[----:B------:R-:W-:Y:S05]  /*08f0*/  @!P3 BRA `(.L_x_7) ;  /* 0x0000009c00f4b947 */ /* 0x000fea0003800000 */
[----:B------:R-:W-:-:S13]  /*0900*/  ISETP.GT.U32.AND P0, PT, R6, 0x1, PT ;  /* 0x000000010600780c */ /* 0x000fda0003f04070 */
[----:B0-----:R-:W-:Y:S05]  /*0910*/  @P0 EXIT ;  /* 0x000000000000094d */ /* 0x001fea0003800000 */
[----:B------:R-:W-:Y:S01]  /*0920*/  ULDC.64 UR4, c[0x0][0x650] ;  /* 0x0001940000047ab9 */ /* 0x000fe20000000a00 */
[----:B------:R-:W-:Y:S01]  /*0930*/  PRMT R0, RZ, 0x7610, R0 ;  /* 0x00007610ff007816 */ /* 0x000fe20000000000 */
[----:B------:R-:W-:Y:S01]  /*0940*/  IMAD.MOV.U32 R99, RZ, RZ, -0x1 ;  /* 0xffffffffff637424 */ /* 0x000fe200078e00ff */
[----:B------:R-:W-:Y:S01]  /*0950*/  ISETP.GE.U32.AND P0, PT, R16, UR4, PT ;  /* 0x0000000410007c0c */ /* 0x000fe2000bf06070 */
[----:B------:R-:W-:Y:S02]  /*0960*/  IMAD.MOV.U32 R100, RZ, RZ, -0x1 ;  /* 0xffffffffff647424 */ /* 0x000fe400078e00ff */
[----:B------:R-:W-:Y:S01]  /*0970*/  IMAD.MOV.U32 R97, RZ, RZ, -0x1 ;  /* 0xffffffffff617424 */ /* 0x000fe200078e00ff */
[----:B------:R-:W-:-:S13]  /*0980*/  ISETP.GE.U32.AND.EX P0, PT, R17, UR5, PT, P0 ;  /* 0x0000000511007c0c */ /* 0x000fda000bf06100 */
[----:B------:R-:W-:Y:S05]  /*0990*/  @P0 BRA `(.L_x_8) ;  /* 0x0000000400280947 */ /* 0x000fea0003800000 */
[----:B------:R-:W0:Y:S01]  /*09a0*/  LDC.64 R24, c[0x0][0x628] ;  /* 0x00018a00ff187b82 */ /* 0x000e220000000a00 */
[----:B------:R-:W-:Y:S02]  /*09b0*/  IMAD.MOV.U32 R8, RZ, RZ, R16 ;  /* 0x000000ffff087224 */ /* 0x000fe400078e0010 */
[----:B------:R-:W-:-:S05]  /*09c0*/  IMAD.MOV.U32 R9, RZ, RZ, R17 ;  /* 0x000000ffff097224 */ /* 0x000fca00078e0011 */
[----:B------:R-:W1:Y:S08]  /*09d0*/  LDC R0, c[0x0][0x630] ;  /* 0x00018c00ff007b82 */ /* 0x000e700000000800 */
[----:B------:R-:W2:Y:S01]  /*09e0*/  LDC.64 R26, c[0x0][0x620] ;  /* 0x00018800ff1a7b82 */ /* 0x000ea20000000a00 */
[----:B0-----:R-:W-:-:S04]  /*09f0*/  ISETP.NE.U32.AND P0, PT, R24, RZ, PT ;  /* 0x000000ff1800720c */ /* 0x001fc80003f05070 */
[----:B------:R-:W-:-:S13]  /*0a00*/  ISETP.NE.AND.EX P0, PT, R25, RZ, PT, P0 ;  /* 0x000000ff1900720c */ /* 0x000fda0003f05300 */
[----:B-12---:R-:W-:Y:S05]  /*0a10*/  @!P0 BRA `(.L_x_9) ;  /* 0x0000000000288947 */ /* 0x006fea0003800000 */
[----:B------:R-:W0:Y:S02]  /*0a20*/  LDC R13, c[0x0][0x634] ;  /* 0x00018d00ff0d7b82 */ /* 0x000e240000000800 */
[----:B0-----:R-:W-:-:S05]  /*0a30*/  IADD3 R13, P0, R16, R13, RZ ;  /* 0x0000000d100d7210 */ /* 0x001fca0007f1e0ff */
[----:B------:R-:W-:-:S04]  /*0a40*/  IMAD.X R15, RZ, RZ, R17, P0 ;  /* 0x000000ffff0f7224 */ /* 0x000fc800000e0611 */
[----:B------:R-:W-:-:S04]  /*0a50*/  IMAD.WIDE.U32 R8, R15, R24, RZ ;  /* 0x000000180f087225 */ /* 0x000fc800078e00ff */
[----:B------:R-:W-:-:S04]  /*0a60*/  IMAD.WIDE.U32 R10, P0, R13, R25, R8 ;  /* 0x000000190d0a7225 */ /* 0x000fc80007800008 */
[----:B------:R-:W-:-:S04]  /*0a70*/  IMAD.WIDE.U32 R8, R13, R24, RZ ;  /* 0x000000180d087225 */ /* 0x000fc800078e00ff */
[----:B------:R-:W-:Y:S01]  /*0a80*/  IMAD.X R13, RZ, RZ, RZ, P0 ;  /* 0x000000ffff0d7224 */ /* 0x000fe200000e06ff */
[----:B------:R-:W-:Y:S01]  /*0a90*/  IADD3 RZ, P0, R9, R10, RZ ;  /* 0x0000000a09ff7210 */ /* 0x000fe20007f1e0ff */
[----:B------:R-:W-:-:S04]  /*0aa0*/  IMAD.MOV.U32 R12, RZ, RZ, R11 ;  /* 0x000000ffff0c7224 */ /* 0x000fc800078e000b */
[----:B------:R-:W-:-:S08]  /*0ab0*/  IMAD.WIDE.U32.X R8, R15, R25, R12, P0 ;  /* 0x000000190f087225 */ /* 0x000fd000000e040c */
.L_x_9:
[----:B------:R-:W0:Y:S01]  /*0ac0*/  LDC.64 R24, c[0x0][0x640] ;  /* 0x00019000ff187b82 */ /* 0x000e220000000a00 */
[-CC-:B------:R-:W-:Y:S01]  /*0ad0*/  SHF.R.U64 R97, R8, R0.reuse, R9.reuse ;  /* 0x0000000008617219 */ /* 0x180fe20000001209 */
[----:B------:R-:W-:Y:S01]  /*0ae0*/  IMAD R30, R7, R21, R4 ;  /* 0x00000015071e7224 */ /* 0x000fe200078e0204 */
[----:B------:R-:W-:Y:S01]  /*0af0*/  SHF.R.U32.HI R0, RZ, R0, R9 ;  /* 0x00000000ff007219 */ /* 0x000fe20000011609 */
[----:B------:R-:W-:Y:S01]  /*0b00*/  IMAD.MOV.U32 R21, RZ, RZ, 0x1 ;  /* 0x00000001ff157424 */ /* 0x000fe200078e00ff */
[----:B------:R-:W-:-:S03]  /*0b10*/  IADD3 R5, P0, RZ, -R97, RZ ;  /* 0x80000061ff057210 */ /* 0x000fc60007f1e0ff */
[----:B------:R-:W1:Y:S02]  /*0b20*/  LDC R6, c[0x0][0x618] ;  /* 0x00018600ff067b82 */ /* 0x000e640000000800 */
[----:B------:R-:W-:-:S04]  /*0b30*/  IMAD.X R9, RZ, RZ, ~R0, P0 ;  /* 0x000000ffff097224 */ /* 0x000fc800000e0e00 */
[-C--:B------:R-:W-:Y:S02]  /*0b40*/  IMAD R0, R9, R26.reuse, RZ ;  /* 0x0000001a09007224 */ /* 0x080fe400078e02ff */
[----:B------:R-:W2:Y:S01]  /*0b50*/  LDC R11, c[0x0][0x608] ;  /* 0x00018200ff0b7b82 */ /* 0x000ea20000000800 */
[----:B------:R-:W-:-:S04]  /*0b60*/  IMAD.WIDE.U32 R8, R5, R26, R16 ;  /* 0x0000001a05087225 */ /* 0x000fc800078e0010 */
[----:B------:R-:W-:-:S03]  /*0b70*/  IMAD R5, R5, R27, R0 ;  /* 0x0000001b05057224 */ /* 0x000fc600078e0200 */
[----:B------:R-:W3:Y:S01]  /*0b80*/  LDC R12, c[0x0][0x658] ;  /* 0x00019600ff0c7b82 */ /* 0x000ee20000000800 */
[----:B0-----:R-:W-:Y:S01]  /*0b90*/  ISETP.NE.U32.AND P0, PT, R24, RZ, PT ;  /* 0x000000ff1800720c */ /* 0x001fe20003f05070 */
[----:B------:R-:W-:Y:S02]  /*0ba0*/  IMAD.IADD R5, R9, 0x1, R5 ;  /* 0x0000000109057824 */ /* 0x000fe400078e0205 */
[----:B------:R-:W-:Y:S01]  /*0bb0*/  IMAD.MOV.U32 R9, RZ, RZ, -0x1 ;  /* 0xffffffffff097424 */ /* 0x000fe200078e00ff */
[----:B------:R-:W-:-:S03]  /*0bc0*/  ISETP.NE.AND.EX P0, PT, R25, RZ, PT, P0 ;  /* 0x000000ff1900720c */ /* 0x000fc60003f05300 */
[----:B------:R-:W0:Y:S01]  /*0bd0*/  LDC R15, c[0x0][0x600] ;  /* 0x00018000ff0f7b82 */ /* 0x000e220000000800 */
[-CC-:B-1----:R-:W-:Y:S02]  /*0be0*/  SHF.R.U64 R13, R8, R6.reuse, R5.reuse ;  /* 0x00000006080d7219 */ /* 0x182fe40000001205 */
[----:B------:R-:W-:-:S05]  /*0bf0*/  SHF.R.U32.HI R0, RZ, R6, R5 ;  /* 0x00000006ff007219 */ /* 0x000fca0000011605 */
[----:B------:R-:W1:Y:S01]  /*0c00*/  LDC R14, c[0x0][0x648] ;  /* 0x00019200ff0e7b82 */ /* 0x000e620000000800 */
[-CC-:B--2---:R-:W-:Y:S02]  /*0c10*/  SHF.R.U64 R27, R13, R11.reuse, R0.reuse ;  /* 0x0000000b0d1b7219 */ /* 0x184fe40000001200 */
[----:B------:R-:W-:-:S05]  /*0c20*/  SHF.R.U32.HI R5, RZ, R11, R0 ;  /* 0x0000000bff057219 */ /* 0x000fca0000011600 */
[----:B------:R-:W2:Y:S01]  /*0c30*/  LDC R20, c[0x0][0x638] ;  /* 0x00018e00ff147b82 */ /* 0x000ea20000000800 */
[-CC-:B---3--:R-:W-:Y:S02]  /*0c40*/  SHF.R.U64 R28, R27, R12.reuse, R5.reuse ;  /* 0x0000000c1b1c7219 */ /* 0x188fe40000001205 */
[-C--:B------:R-:W-:Y:S02]  /*0c50*/  SHF.L.U32 R0, R9, R12.reuse, RZ ;  /* 0x0000000c09007219 */ /* 0x080fe400000006ff */
[----:B------:R-:W-:Y:S01]  /*0c60*/  SHF.R.U32.HI R5, RZ, R12, R5 ;  /* 0x0000000cff057219 */ /* 0x000fe20000011605 */
[----:B------:R-:W-:Y:S01]  /*0c70*/  IMAD.MOV.U32 R4, RZ, RZ, R28 ;  /* 0x000000ffff047224 */ /* 0x000fe200078e001c */
[----:B------:R-:W-:Y:S01]  /*0c80*/  LOP3.LUT R10, RZ, R0, RZ, 0x33, !PT ;  /* 0x00000000ff0a7212 */ /* 0x000fe200078e33ff */
[----:B------:R-:W3:Y:S01]  /*0c90*/  LDC R26, c[0x0][0x610] ;  /* 0x00018400ff1a7b82 */ /* 0x000ee20000000800 */
[----:B------:R-:W-:Y:S05]  /*0ca0*/  @!P0 BRA `(.L_x_10) ;  /* 0x0000000000288947 */ /* 0x000fea0003800000 */
[----:B------:R-:W4:Y:S02]  /*0cb0*/  LDC R9, c[0x0][0x64c] ;  /* 0x00019300ff097b82 */ /* 0x000f240000000800 */
[----:B----4-:R-:W-:-:S05]  /*0cc0*/  IADD3 R9, P0, R28, R9, RZ ;  /* 0x000000091c097210 */ /* 0x010fca0007f1e0ff */
        /* <DEDUP_REMOVED lines=8> */
.L_x_10:
[----:B-1----:R-:W-:Y:S01]  /*0d50*/  SHF.R.U64 R4, R4, R14, R5 ;  /* 0x0000000e04047219 */ /* 0x002fe20000001205 */
[----:B0-----:R-:W-:Y:S01]  /*0d60*/  VIADD R6, R15, 0xffffffff ;  /* 0xffffffff0f067836 */ /* 0x001fe20000000000 */
[----:B------:R-:W-:Y:S02]  /*0d70*/  SHF.L.U32 R0, R21, R12, RZ ;  /* 0x0000000c15007219 */ /* 0x000fe400000006ff */
[----:B------:R-:W-:Y:S01]  /*0d80*/  LOP3.LUT R5, R27, R10, RZ, 0xc0, !PT ;  /* 0x0000000a1b057212 */ /* 0x000fe200078ec0ff */
[----:B------:R-:W-:Y:S01]  /*0d90*/  IMAD.MOV R7, RZ, RZ, -R4 ;  /* 0x000000ffff077224 */ /* 0x000fe200078e0a04 */
[----:B------:R-:W-:Y:S02]  /*0da0*/  SEL R3, R3, R30, !P1 ;  /* 0x0000001e03037207 */ /* 0x000fe40004800000 */
[----:B------:R-:W-:Y:S01]  /*0db0*/  LOP3.LUT R6, R13, R6, RZ, 0xc0, !PT ;  /* 0x000000060d067212 */ /* 0x000fe200078ec0ff */
[----:B------:R-:W-:Y:S02]  /*0dc0*/  IMAD R4, R0, R4, R5 ;  /* 0x0000000400047224 */ /* 0x000fe400078e0205 */
[----:B--2---:R-:W-:-:S02]  /*0dd0*/  IMAD R0, R7, R20, R28 ;  /* 0x0000001407007224 */ /* 0x004fc400078e021c */
[----:B---3--:R-:W-:Y:S02]  /*0de0*/  IMAD R3, R4, R26, R3 ;  /* 0x0000001a04037224 */ /* 0x008fe400078e0203 */
[----:B------:R-:W-:Y:S02]  /*0df0*/  IMAD.MOV.U32 R5, RZ, RZ, 0x1 ;  /* 0x00000001ff057424 */ /* 0x000fe400078e00ff */
[----:B------:R-:W-:-:S03]  /*0e00*/  IMAD R4, R0, R15, R6 ;  /* 0x0000000f00047224 */ /* 0x000fc600078e0206 */
[----:B------:R-:W-:Y:S02]  /*0e10*/  PRMT R0, R5, 0x7610, R0 ;  /* 0x0000761005007816 */ /* 0x000fe40000000000 */
[----:B------:R-:W-:Y:S02]  /*0e20*/  SEL R100, R4, R3, !P1 ;  /* 0x0000000304647207 */ /* 0x000fe40004800000 */
[----:B------:R-:W-:-:S07]  /*0e30*/  SEL R99, R3, R4, !P1 ;  /* 0x0000000403637207 */ /* 0x000fce0004800000 */
.L_x_8:
[----:B------:R-:W-:-:S08]  /*0e40*/  NOP ;  /* 0x0000000000007918 */ /* 0x000fd00000000000 */
[----:B------:R-:W0:Y:S02]  /*0e50*/  USETMAXREG.TRY_ALLOC.CTAPOOL UP0, 0xe8 ;  /* 0x000000e8000079c8 */ /* 0x000e240008000600 */
[----:B0-----:R-:W-:-:S13]  /*0e60*/  PLOP3.LUT P0, PT, PT, PT, UP0, 0x80, 0x0 ;  /* 0x000000000000781c */ /* 0x001fda0003f0f008 */
[----:B------:R-:W-:Y:S05]  /*0e70*/  @!P0 BRA `(.L_x_8) ;  /* 0xfffffffc00f08947 */ /* 0x000fea000383ffff */
[----:B------:R-:W-:Y:S01]  /*0e80*/  ULDC.64 UR4, c[0x0][0x598] ;  /* 0x0001660000047ab9 */ /* 0x000fe20000000a00 */
[----:B------:R-:W-:Y:S01]  /*0e90*/  ULDC.64 UR36, c[0x0][0x208] ;  /* 0x0000820000247ab9 */ /* 0x000fe20000000a00 */
[----:B------:R-:W-:-:S04]  /*0ea0*/  ISETP.NE.U32.AND P0, PT, RZ, UR4, PT ;  /* 0x00000004ff007c0c */ /* 0x000fc8000bf05070 */
[----:B------:R-:W-:-:S13]  /*0eb0*/  ISETP.NE.AND.EX P0, PT, RZ, UR5, PT, P0 ;  /* 0x00000005ff007c0c */ /* 0x000fda000bf05300 */
[----:B------:R-:W-:Y:S05]  /*0ec0*/  @!P0 BRA `(.L_x_11) ;  /* 0x00000000001c8947 */ /* 0x000fea0003800000 */
[----:B------:R-:W0:Y:S02]  /*0ed0*/  LDC.64 R4, c[0x0][0x598] ;  /* 0x00016600ff047b82 */ /* 0x000e240000000a00 */
[----:B0-----:R-:W2:Y:S02]  /*0ee0*/  LDG.E.64 R4, desc[UR36][R4.64] ;  /* 0x0000002404047981 */ /* 0x001ea4000c1e1b00 */
[----:B--2---:R-:W-:-:S04]  /*0ef0*/  ISETP.NE.U32.AND P0, PT, R4, RZ, PT ;  /* 0x000000ff0400720c */ /* 0x004fc80003f05070 */
[----:B------:R-:W-:-:S13]  /*0f00*/  ISETP.NE.AND.EX P0, PT, R5, RZ, PT, P0 ;  /* 0x000000ff0500720c */ /* 0x000fda0003f05300 */
[----:B------:R-:W-:Y:S05]  /*0f10*/  @!P0 BRA `(.L_x_11) ;  /* 0x0000000000088947 */ /* 0x000fea0003800000 */
[----:B------:R0:W5:Y:S01]  /*0f20*/  LD.E R96, desc[UR36][R4.64] ;  /* 0x0000002404607980 */ /* 0x000162000c101900 */
[----:B------:R-:W-:Y:S05]  /*0f30*/  BRA `(.L_x_12) ;  /* 0x0000000000247947 */ /* 0x000fea0003800000 */
.L_x_11:
[----:B------:R-:W-:Y:S02]  /*0f40*/  ULDC.64 UR4, c[0x0][0x588] ;  /* 0x0001620000047ab9 */ /* 0x000fe40000000a00 */
[----:B------:R-:W-:-:S04]  /*0f50*/  ISETP.NE.U32.AND P0, PT, RZ, UR4, PT ;  /* 0x00000004ff007c0c */ /* 0x000fc8000bf05070 */
[----:B------:R-:W-:-:S13]  /*0f60*/  ISETP.NE.AND.EX P0, PT, RZ, UR5, PT, P0 ;  /* 0x00000005ff007c0c */ /* 0x000fda000bf05300 */
[----:B------:R-:W-:Y:S05]  /*0f70*/  @!P0 BRA `(.L_x_13) ;  /* 0x00000000000c8947 */ /* 0x000fea0003800000 */
[----:B------:R-:W0:Y:S02]  /*0f80*/  LDC.64 R4, c[0x0][0x588] ;  /* 0x00016200ff047b82 */ /* 0x000e240000000a00 */
[----:B0-----:R1:W5:Y:S01]  /*0f90*/  LDG.E R96, desc[UR36][R4.64] ;  /* 0x0000002404607981 */ /* 0x001362000c1e1900 */
[----:B------:R-:W-:Y:S05]  /*0fa0*/  BRA `(.L_x_12) ;  /* 0x0000000000087947 */ /* 0x000fea0003800000 */
.L_x_13:
[----:B------:R-:W-:Y:S02]  /*0fb0*/  ULDC UR4, c[0x0][0x580] ;  /* 0x0001600000047ab9 */ /* 0x000fe40000000800 */
[----:B------:R-:W-:-:S07]  /*0fc0*/  IMAD.U32 R96, RZ, RZ, UR4 ;  /* 0x00000004ff607e24 */ /* 0x000fce000f8e00ff */
.L_x_12:
[----:B------:R-:W-:Y:S02]  /*0fd0*/  ULDC.64 UR4, c[0x0][0x5a0] ;  /* 0x0001680000047ab9 */ /* 0x000fe40000000a00 */
[----:B------:R-:W-:-:S04]  /*0fe0*/  ISETP.NE.U32.AND P0, PT, RZ, UR4, PT ;  /* 0x00000004ff007c0c */ /* 0x000fc8000bf05070 */
[----:B------:R-:W-:-:S13]  /*0ff0*/  ISETP.NE.AND.EX P0, PT, RZ, UR5, PT, P0 ;  /* 0x00000005ff007c0c */ /* 0x000fda000bf05300 */
[----:B------:R-:W-:Y:S05]  /*1000*/  @!P0 BRA `(.L_x_14) ;  /* 0x00000000001c8947 */ /* 0x000fea0003800000 */
[----:B01----:R-:W0:Y:S02]  /*1010*/  LDC.64 R4, c[0x0][0x5a0] ;  /* 0x00016800ff047b82 */ /* 0x003e240000000a00 */
[----:B0-----:R-:W2:Y:S02]  /*1020*/  LDG.E.64 R4, desc[UR36][R4.64] ;  /* 0x0000002404047981 */ /* 0x001ea4000c1e1b00 */
[----:B--2---:R-:W-:-:S04]  /*1030*/  ISETP.NE.U32.AND P0, PT, R4, RZ, PT ;  /* 0x000000ff0400720c */ /* 0x004fc80003f05070 */
[----:B------:R-:W-:-:S13]  /*1040*/  ISETP.NE.AND.EX P0, PT, R5, RZ, PT, P0 ;  /* 0x000000ff0500720c */ /* 0x000fda0003f05300 */
[----:B------:R-:W-:Y:S05]  /*1050*/  @!P0 BRA `(.L_x_14) ;  /* 0x0000000000088947 */ /* 0x000fea0003800000 */
[----:B------:R0:W5:Y:S01]  /*1060*/  LD.E R98, desc[UR36][R4.64] ;  /* 0x0000002404627980 */ /* 0x000162000c101900 */
[----:B------:R-:W-:Y:S05]  /*1070*/  BRA `(.L_x_15) ;  /* 0x0000000000247947 */ /* 0x000fea0003800000 */
.L_x_14:
[----:B------:R-:W-:Y:S02]  /*1080*/  ULDC.64 UR4, c[0x0][0x590] ;  /* 0x0001640000047ab9 */ /* 0x000fe40000000a00 */
[----:B------:R-:W-:-:S04]  /*1090*/  ISETP.NE.U32.AND P0, PT, RZ, UR4, PT ;  /* 0x00000004ff007c0c */ /* 0x000fc8000bf05070 */
[----:B------:R-:W-:-:S13]  /*10a0*/  ISETP.NE.AND.EX P0, PT, RZ, UR5, PT, P0 ;  /* 0x00000005ff007c0c */ /* 0x000fda000bf05300 */
[----:B------:R-:W-:Y:S05]  /*10b0*/  @!P0 BRA `(.L_x_16) ;  /* 0x00000000000c8947 */ /* 0x000fea0003800000 */
[----:B01----:R-:W0:Y:S02]  /*10c0*/  LDC.64 R4, c[0x0][0x590] ;  /* 0x00016400ff047b82 */ /* 0x003e240000000a00 */
[----:B0-----:R1:W5:Y:S01]  /*10d0*/  LDG.E R98, desc[UR36][R4.64] ;  /* 0x0000002404627981 */ /* 0x001362000c1e1900 */
[----:B------:R-:W-:Y:S05]  /*10e0*/  BRA `(.L_x_15) ;  /* 0x0000000000087947 */ /* 0x000fea0003800000 */
.L_x_16:
[----:B------:R-:W-:Y:S02]  /*10f0*/  ULDC UR4, c[0x0][0x584] ;  /* 0x0001610000047ab9 */ /* 0x000fe40000000800 */
[----:B------:R-:W-:-:S07]  /*1100*/  IMAD.U32 R98, RZ, RZ, UR4 ;  /* 0x00000004ff627e24 */ /* 0x000fce000f8e00ff */
.L_x_15:
[----:B------:R-:W-:-:S13]  /*1110*/  LOP3.LUT P0, RZ, R0, 0xff, RZ, 0xc0, !PT ;  /* 0x000000ff00ff7812 */ /* 0x000fda000780c0ff */
[----:B------:R-:W-:Y:S05]  /*1120*/  @!P0 EXIT ;  /* 0x000000000000894d */ /* 0x000fea0003800000 */
[----:B------:R-:W-:Y:S01]  /*1130*/  ULDC UR4, c[0x0][0x28c] ;  /* 0x0000a30000047ab9 */ /* 0x000fe20000000800 */
[----:B------:R-:W-:Y:S01]  /*1140*/  LOP3.LUT R126, R19, 0x1, RZ, 0xfc, !PT ;  /* 0x00000001137e7812 */ /* 0x000fe200078efcff */
[----:B------:R-:W-:Y:S01]  /*1150*/  UIADD3 UR4, UR4, 0x7f, URZ ;  /* 0x0000007f04047890 */ /* 0x000fe2000fffe03f */
[----:B------:R-:W-:Y:S01]  /*1160*/  UMOV UR38, URZ ;  /* 0x0000003f00267c82 */ /* 0x000fe20008000000 */
[----:B------:R-:W-:Y:S02]  /*1170*/  UMOV UR39, URZ ;  /* 0x0000003f00277c82 */ /* 0x000fe40008000000 */
[----:B------:R-:W-:-:S04]  /*1180*/  USHF.R.S32.HI UR5, URZ, 0x1f, UR4 ;  /* 0x0000001f3f057899 */ /* 0x000fc80008011404 */
[----:B------:R-:W-:-:S04]  /*1190*/  ULEA.HI UR5, UR5, UR4, URZ, 0x7 ;  /* 0x0000000405057291 */ /* 0x000fc8000f8f383f */
[----:B------:R-:W-:-:S12]  /*11a0*/  USHF.R.S32.HI UR40, URZ, 0x7, UR5 ;  /* 0x000000073f287899 */ /* 0x000fd80008011405 */
.L_x_172:
[----:B------:R-:W-:Y:S01]  /*11b0*/  LOP3.LUT R0, R18, 0x80, RZ, 0xc0, !PT ;  /* 0x0000008012007812 */ /* 0x000fe200078ec0ff */
[----:B--2---:R-:W2:Y:S01]  /*11c0*/  S2UR UR7, SR_CgaCtaId ;  /* 0x00000000000779c3 */ /* 0x004ea20000008800 */
[----:B------:R-:W-:Y:S02]  /*11d0*/  UMOV UR6, 0x400 ;  /* 0x0000040000067882 */ /* 0x000fe40000000000 */
[----:B------:R-:W-:-:S06]  /*11e0*/  SHF.R.U32.HI R0, RZ, 0x7, R0 ;  /* 0x00000007ff007819 */ /* 0x000fcc0000011600 */
[----:B---3--:R-:W3:Y:S01]  /*11f0*/  SHFL.IDX PT, R0, R0, RZ, 0x1f ;  /* 0x00001fff00007589 */ /* 0x008ee200000e0000 */
[----:B--2---:R-:W-:Y:S01]  /*1200*/  ULEA UR6, UR7, UR6, 0x18 ;  /* 0x0000000607067291 */ /* 0x004fe2000f8ec03f */
[----:B---3--:R-:W-:-:S13]  /*1210*/  R2UR UR4, R0 ;  /* 0x00000000000472ca */ /* 0x008fda00000e0000 */
[----:B------:R-:W-:-:S04]  /*1220*/  ULEA.HI UR5, UR4, UR4, URZ, 0x1 ;  /* 0x0000000404057291 */ /* 0x000fc8000f8f083f */
[----:B------:R-:W-:-:S04]  /*1230*/  ULOP3.LUT UR5, UR5, 0x7fffe, URZ, 0xc0, !UPT ;  /* 0x0007fffe05057892 */ /* 0x000fc8000f8ec03f */
[----:B------:R-:W-:-:S03]  /*1240*/  UIADD3 UR5, UR4, -UR5, URZ ;  /* 0x8000000504057290 */ /* 0x000fc6000fffe03f */
[----:B------:R-:W-:Y:S01]  /*1250*/  ULDC UR4, c[0x0][0x28c] ;  /* 0x0000a30000047ab9 */ /* 0x000fe20000000800 */
[----:B------:R-:W-:Y:S01]  /*1260*/  ULEA UR5, UR5, UR6, 0xd ;  /* 0x0000000605057291 */ /* 0x000fe2000f8e683f */
[----:B------:R-:W-:-:S03]  /*1270*/  ISETP.LT.AND P0, PT, RZ, UR4, PT ;  /* 0x00000004ff007c0c */ /* 0x000fc6000bf01270 */
[----:B------:R-:W-:-:S04]  /*1280*/  UIADD3 UR5, UR5, 0x100, URZ ;  /* 0x0000010005057890 */ /* 0x000fc8000fffe03f */
[----:B------:R-:W-:-:S04]  /*1290*/  USHF.R.U32.HI UR5, URZ, 0x4, UR5 ;  /* 0x000000043f057899 */ /* 0x000fc80008011605 */
[----:B------:R-:W-:Y:S02]  /*12a0*/  ULOP3.LUT UR41, UR5, 0x3fff, URZ, 0xc0, !UPT ;  /* 0x00003fff05297892 */ /* 0x000fe4000f8ec03f */
[----:B----45:R-:W-:Y:S10]  /*12b0*/  @P0 BRA `(.L_x_17) ;  /* 0x0000000000400947 */ /* 0x030ff40003800000 */
[----:B------:R-:W-:Y:S01]  /*12c0*/  MOV R0, 0x0 ;  /* 0x0000000000007802 */ /* 0x000fe20000000f00 */
[----:B------:R-:W-:Y:S01]  /*12d0*/  ULDC.64 UR4, c[0x4][0x68] ;  /* 0x01001a0000047ab9 */ /* 0x000fe20000000a00 */
[----:B------:R-:W-:Y:S01]  /*12e0*/  ULDC.64 UR6, c[0x4][0x8] ;  /* 0x0100020000067ab9 */ /* 0x000fe20000000a00 */
[----:B01----:R-:W-:Y:S01]  /*12f0*/  IMAD.U32 R4, RZ, RZ, UR4 ;  /* 0x00000004ff047e24 */ /* 0x003fe2000f8e00ff */
[----:B------:R0:W1:Y:S01]  /*1300*/  LDC.64 R14, c[0x4][R0] ;  /* 0x01000000000e7b82 */ /* 0x0000620000000a00 */
[----:B------:R-:W-:Y:S01]  /*1310*/  IMAD.U32 R5, RZ, RZ, UR5 ;  /* 0x00000005ff057e24 */ /* 0x000fe2000f8e00ff */
[----:B------:R-:W-:Y:S01]  /*1320*/  ULDC.64 UR4, c[0x4][0x70] ;  /* 0x01001c0000047ab9 */ /* 0x000fe20000000a00 */
[----:B------:R-:W-:Y:S02]  /*1330*/  IMAD.U32 R10, RZ, RZ, UR6 ;  /* 0x00000006ff0a7e24 */ /* 0x000fe4000f8e00ff */
[----:B------:R-:W-:Y:S02]  /*1340*/  IMAD.U32 R6, RZ, RZ, UR4 ;  /* 0x00000004ff067e24 */ /* 0x000fe4000f8e00ff */
[----:B------:R-:W-:-:S02]  /*1350*/  IMAD.U32 R7, RZ, RZ, UR5 ;  /* 0x00000005ff077e24 */ /* 0x000fc4000f8e00ff */
[----:B------:R-:W-:Y:S02]  /*1360*/  IMAD.U32 R11, RZ, RZ, UR7 ;  /* 0x00000007ff0b7e24 */ /* 0x000fe4000f8e00ff */
[----:B------:R-:W-:Y:S02]  /*1370*/  IMAD.MOV.U32 R8, RZ, RZ, 0x1e1 ;  /* 0x000001e1ff087424 */ /* 0x000fe400078e00ff */
[----:B------:R-:W-:Y:S02]  /*1380*/  IMAD.MOV.U32 R12, RZ, RZ, 0x1 ;  /* 0x00000001ff0c7424 */ /* 0x000fe400078e00ff */
[----:B0-----:R-:W-:-:S07]  /*1390*/  IMAD.MOV.U32 R13, RZ, RZ, RZ ;  /* 0x000000ffff0d7224 */ /* 0x001fce00078e00ff */
[----:B------:R-:W-:-:S07]  /*13a0*/  LEPC R20, `(.L_x_17) ;  /* 0x000000001014794e */ /* 0x000fce0000000000 */
[----:B-1---5:R-:W-:Y:S05]  /*13b0*/  CALL.ABS.NOINC R14 ;  /* 0x000000000e007343 */ /* 0x022fea0003c00000 */
.L_x_17:
[----:B------:R-:W-:-:S13]  /*13c0*/  ISETP.NE.AND P0, PT, R126, 0x3, PT ;  /* 0x000000037e00780c */ /* 0x000fda0003f05270 */
[----:B------:R-:W-:Y:S05]  /*13d0*/  @!P0 BRA `(.L_x_18) ;  /* 0x0000000000048947 */ /* 0x000fea0003800000 */
[----:B------:R-:W-:Y:S01]  /*13e0*/  BPT.TRAP 0x1 ;  /* 0x000000040000795c */ /* 0x000fe20000300000 */
.L_x_18:
[----:B------:R-:W2:Y:S01]  /*13f0*/  S2UR UR5, SR_CgaCtaId ;  /* 0x00000000000579c3 */ /* 0x000ea20000008800 */
[----:B------:R-:W-:Y:S01]  /*1400*/  UMOV UR4, 0x400 ;  /* 0x0000040000047882 */ /* 0x000fe20000000000 */
[----:B------:R-:W-:Y:S02]  /*1410*/  IMAD.U32 R0, RZ, RZ, UR38 ;  /* 0x00000026ff007e24 */ /* 0x000fe4000f8e00ff */
[----:B------:R-:W-:-:S03]  /*1420*/  IMAD.U32 R3, RZ, RZ, UR39 ;  /* 0x00000027ff037e24 */ /* 0x000fc6000f8e00ff */
[----:B------:R-:W-:Y:S01]  /*1430*/  SHF.L.U32 R0, R0, 0x1f, RZ ;  /* 0x0000001f00007819 */ /* 0x000fe200000006ff */
[----:B--2---:R-:W-:-:S06]  /*1440*/  ULEA UR4, UR5, UR4, 0x18 ;  /* 0x0000000405047291 */ /* 0x004fcc000f8ec03f */
[----:B------:R-:W-:-:S04]  /*1450*/  IMAD.U32 R6, RZ, RZ, UR4 ;  /* 0x00000004ff067e24 */ /* 0x000fc8000f8e00ff */
[----:B------:R-:W-:-:S04]  /*1460*/  IMAD R3, R3, 0x8, R6 ;  /* 0x0000000803037824 */ /* 0x000fc800078e0206 */
[----:B------:R2:W3:Y:S01]  /*1470*/  SYNCS.PHASECHK.TRANS64.TRYWAIT P1, [R3+URZ], R0 ;  /* 0x00000000030075a7 */ /* 0x0004e2000802017f */
[----:B------:R-:W-:Y:S05]  /*1480*/  @!P0 BRA `(.L_x_19) ;  /* 0x0000000000048947 */ /* 0x000fea0003800000 */
[----:B------:R-:W-:Y:S01]  /*1490*/  BPT.TRAP 0x1 ;  /* 0x000000040000795c */ /* 0x000fe20000300000 */
.L_x_19:
[----:B---3--:R-:W-:Y:S05]  /*14a0*/  @P1 BRA `(.L_x_20) ;  /* 0x0000000000081947 */ /* 0x008fea0003800000 */
[----:B------:R-:W3:Y:S02]  /*14b0*/  SYNCS.PHASECHK.TRANS64.TRYWAIT P1, [R3+URZ], R0 ;  /* 0x00000000030075a7 */ /* 0x000ee4000802017f */
[----:B---3--:R-:W-:Y:S05]  /*14c0*/  @!P1 BRA `(.L_x_21) ;  /* 0x000000a800509947 */ /* 0x008fea0003800000 */
.L_x_20:
[----:B------:R-:W-:-:S04]  /*14d0*/  UISETP.LT.AND UP0, UPT, UR40, 0x1, UPT ;  /* 0x000000012800788c */ /* 0x000fc8000bf01270 */
[----:B------:R-:W-:-:S06]  /*14e0*/  USEL UR4, UR40, 0x1, UP0 ;  /* 0x0000000128047887 */ /* 0x000fcc0008000000 */
[----:B--23--:R-:W-:Y:S01]  /*14f0*/  IMAD.U32 R0, RZ, RZ, UR4 ;  /* 0x00000004ff007e24 */ /* 0x00cfe2000f8e00ff */
[----:B------:R-:W-:Y:S05]  /*1500*/  WARPSYNC.ALL ;  /* 0x0000000000007948 */ /* 0x000fea0003800000 */
[----:B------:R-:W-:-:S04]  /*1510*/  IADD3 R0, -R0, UR40, RZ ;  /* 0x0000002800007c10 */ /* 0x000fc8000fffe1ff */
[----:B------:R-:W-:Y:S02]  /*1520*/  ISETP.GE.AND P1, PT, R0, 0x1, PT ;  /* 0x000000010000780c */ /* 0x000fe40003f26270 */
[----:B------:R-:W-:Y:S01]  /*1530*/  R2UR UR4, R6 ;  /* 0x00000000060472ca */ /* 0x000fe200000e0000 */
[----:B------:R-:W-:Y:S01]  /*1540*/  WARPGROUP.ARRIVE ;  /* 0x00000000000079c5 */ /* 0x000fe20000000000 */
[----:B------:R-:W-:Y:S01]  /*1550*/  UMOV UR9, 0x40000040 ;  /* 0x4000004000097882 */ /* 0x000fe20000000000 */
[----:B------:R-:W-:Y:S01]  /*1560*/  UMOV UR11, 0x40000040 ;  /* 0x40000040000b7882 */ /* 0x000fe20000000000 */
[----:B------:R-:W-:Y:S01]  /*1570*/  UMOV UR17, UR9 ;  /* 0x0000000900117c82 */ /* 0x000fe20008000000 */
[----:B------:R-:W-:Y:S01]  /*1580*/  UMOV UR19, 0x40000040 ;  /* 0x4000004000137882 */ /* 0x000fe20000000000 */
[----:B------:R-:W-:Y:S01]  /*1590*/  UMOV UR13, UR9 ;  /* 0x00000009000d7c82 */ /* 0x000fe20008000000 */
[----:B------:R-:W-:Y:S01]  /*15a0*/  UMOV UR15, 0x40000040 ;  /* 0x40000040000f7882 */ /* 0x000fe20000000000 */
[----:B------:R-:W-:-:S05]  /*15b0*/  UMOV UR23, UR11 ;  /* 0x0000000b00177c82 */ /* 0x000fca0008000000 */
[----:B------:R-:W-:-:S04]  /*15c0*/  UIADD3 UR4, UR4, 0x30100, URZ ;  /* 0x0003010004047890 */ /* 0x000fc8000fffe03f */
[----:B------:R-:W-:-:S04]  /*15d0*/  USHF.R.U32.HI UR4, URZ, 0x4, UR4 ;  /* 0x000000043f047899 */ /* 0x000fc80008011604 */
[----:B------:R-:W-:Y:S02]  /*15e0*/  ULOP3.LUT UR5, UR4, 0x3fff, URZ, 0xc0, !UPT ;  /* 0x00003fff04057892 */ /* 0x000fe4000f8ec03f */
[----:B------:R-:W-:Y:S02]  /*15f0*/  ULOP3.LUT UR4, UR41, 0x10000, URZ, 0xfc, !UPT ;  /* 0x0001000029047892 */ /* 0x000fe4000f8efc3f */
[----:B------:R-:W-:Y:S02]  /*1600*/  ULOP3.LUT UR5, UR5, 0x10000, URZ, 0xfc, !UPT ;  /* 0x0001000005057892 */ /* 0x000fe4000f8efc3f */
[----:B------:R-:W-:Y:S02]  /*1610*/  UIMAD UR8, UR39, 0x1800, UR4 ;  /* 0x00001800270878a4 */ /* 0x000fe4000f8e0204 */
[----:B------:R-:W-:Y:S02]  /*1620*/  UIMAD UR6, UR39, 0x300, UR5 ;  /* 0x00000300270678a4 */ /* 0x000fe4000f8e0205 */
[----:B------:R-:W-:-:S02]  /*1630*/  UIADD3 UR7, UR8, 0x400, URZ ;  /* 0x0000040008077890 */ /* 0x000fc4000fffe03f */
[----:B------:R-:W-:Y:S01]  /*1640*/  UIADD3 UR18, UR6, 0x80, URZ ;  /* 0x0000008006127890 */ /* 0x000fe2000fffe03f */
[----:B------:R-:W-:Y:S02]  /*1650*/  UMOV UR16, UR8 ;  /* 0x0000000800107c82 */ /* 0x000fe40008000000 */
[----:B------:R-:W-:Y:S01]  /*1660*/  UMOV UR10, UR6 ;  /* 0x00000006000a7c82 */ /* 0x000fe20008000000 */
[----:B------:R-:W-:Y:S01]  /*1670*/  UIADD3 UR14, UR6, 0x100, URZ ;  /* 0x00000100060e7890 */ /* 0x000fe2000fffe03f */
[----:B------:R-:W-:Y:S01]  /*1680*/  HGMMA.64x16x16.F32 R88, gdesc[UR8], RZ, !UPT, gsb0 ;  /* 0x00200000085879f0 */ /* 0x000fe2000c0008ff */
[----:B------:R-:W-:Y:S01]  /*1690*/  UMOV UR12, UR8 ;  /* 0x00000008000c7c82 */ /* 0x000fe20008000000 */
[----:B------:R-:W-:Y:S01]  /*16a0*/  UMOV UR22, UR10 ;  /* 0x0000000a00167c82 */ /* 0x000fe20008000000 */
[----:B------:R-:W-:Y:S02]  /*16b0*/  WARPGROUP.DEPBAR.LE gsb0, 0x0 ;  /* 0x00008000000079c5 */ /* 0x000fe40000010000 */
[----:B------:R-:W-:-:S06]  /*16c0*/  WARPGROUP.ARRIVE ;  /* 0x00000000000079c5 */ /* 0x000fcc0000000000 */
[----:B------:R-:W-:Y:S03]  /*16d0*/  HGMMA.64x16x16.F32 R64, gdesc[UR16], RZ, !UPT, gsb0 ;  /* 0x00200000104079f0 */ /* 0x000fe6000c0008ff */
[----:B------:R-:W-:Y:S02]  /*16e0*/  WARPGROUP.DEPBAR.LE gsb0, 0x0 ;  /* 0x00008000000079c5 */ /* 0x000fe40000010000 */
[----:B------:R-:W-:-:S06]  /*16f0*/  WARPGROUP.ARRIVE ;  /* 0x00000000000079c5 */ /* 0x000fcc0000000000 */
[----:B------:R-:W-:Y:S01]  /*1700*/  HGMMA.64x16x16.F32 R40, gdesc[UR12], RZ, !UPT, gsb0 ;  /* 0x002000000c2879f0 */ /* 0x000fe2000c0008ff */
[----:B------:R-:W-:Y:S01]  /*1710*/  UMOV UR12, UR7 ;  /* 0x00000007000c7c82 */ /* 0x000fe20008000000 */
[----:B------:R-:W-:Y:S01]  /*1720*/  UMOV UR13, 0x40000040 ;  /* 0x40000040000d7882 */ /* 0x000fe20000000000 */
[----:B------:R-:W-:Y:S01]  /*1730*/  UMOV UR16, UR12 ;  /* 0x0000000c00107c82 */ /* 0x000fe20008000000 */
[----:B------:R-:W-:Y:S01]  /*1740*/  UMOV UR17, UR13 ;  /* 0x0000000d00117c82 */ /* 0x000fe20008000000 */
[----:B------:R-:W-:Y:S01]  /*1750*/  UMOV UR20, UR12 ;  /* 0x0000000c00147c82 */ /* 0x000fe20008000000 */
[----:B------:R-:W-:Y:S01]  /*1760*/  UMOV UR21, UR13 ;  /* 0x0000000d00157c82 */ /* 0x000fe20008000000 */
[----:B------:R-:W-:Y:S01]  /*1770*/  UIADD3 UR7, UR8, 0x800, URZ ;  /* 0x0000080008077890 */ /* 0x000fe2000fffe03f */
[----:B------:R-:W-:Y:S02]  /*1780*/  WARPGROUP.DEPBAR.LE gsb0, 0x0 ;  /* 0x00008000000079c5 */ /* 0x000fe40000010000 */
[----:B------:R-:W-:-:S06]  /*1790*/  WARPGROUP.ARRIVE ;  /* 0x00000000000079c5 */ /* 0x000fcc0000000000 */
[----:B------:R-:W-:Y:S03]  /*17a0*/  HGMMA.64x16x16.F32 R32, gdesc[UR12], RZ, !UPT, gsb0 ;  /* 0x002000000c2079f0 */ /* 0x000fe6000c0008ff */
[----:B------:R-:W-:Y:S02]  /*17b0*/  WARPGROUP.DEPBAR.LE gsb0, 0x0 ;  /* 0x00008000000079c5 */ /* 0x000fe40000010000 */
[----:B------:R-:W-:-:S06]  /*17c0*/  WARPGROUP.ARRIVE ;  /* 0x00000000000079c5 */ /* 0x000fcc0000000000 */
[----:B------:R-:W-:Y:S03]  /*17d0*/  HGMMA.64x16x16.F32 R56, gdesc[UR16], RZ, !UPT, gsb0 ;  /* 0x00200000103879f0 */ /* 0x000fe6000c0008ff */
[----:B------:R-:W-:Y:S02]  /*17e0*/  WARPGROUP.DEPBAR.LE gsb0, 0x0 ;  /* 0x00008000000079c5 */ /* 0x000fe40000010000 */
[----:B------:R-:W-:-:S06]  /*17f0*/  WARPGROUP.ARRIVE ;  /* 0x00000000000079c5 */ /* 0x000fcc0000000000 */
[----:B------:R-:W-:Y:S01]  /*1800*/  HGMMA.64x16x16.F32 R80, gdesc[UR20], RZ, !UPT, gsb0 ;  /* 0x00200000145079f0 */ /* 0x000fe2000c0008ff */
[----:B------:R-:W-:Y:S01]  /*1810*/  UMOV UR22, UR10 ;  /* 0x0000000a00167c82 */ /* 0x000fe20008000000 */
[----:B------:R-:W-:Y:S01]  /*1820*/  UMOV UR23, UR11 ;  /* 0x0000000b00177c82 */ /* 0x000fe20008000000 */
[----:B------:R-:W-:Y:S01]  /*1830*/  UMOV UR20, UR7 ;  /* 0x0000000700147c82 */ /* 0x000fe20008000000 */
[----:B------:R-:W-:Y:S01]  /*1840*/  UMOV UR21, 0x40000040 ;  /* 0x4000004000157882 */ /* 0x000fe20000000000 */
[----:B------:R-:W-:Y:S01]  /*1850*/  UMOV UR16, UR20 ;  /* 0x0000001400107c82 */ /* 0x000fe20008000000 */
[----:B------:R-:W-:Y:S01]  /*1860*/  UMOV UR17, UR21 ;  /* 0x0000001500117c82 */ /* 0x000fe20008000000 */
[----:B------:R-:W-:Y:S01]  /*1870*/  UMOV UR12, UR20 ;  /* 0x00000014000c7c82 */ /* 0x000fe20008000000 */
[----:B------:R-:W-:Y:S01]  /*1880*/  UMOV UR13, UR21 ;  /* 0x00000015000d7c82 */ /* 0x000fe20008000000 */
[----:B------:R-:W-:Y:S01]  /*1890*/  UIADD3 UR7, UR8, 0x402, URZ ;  /* 0x0000040208077890 */ /* 0x000fe2000fffe03f */
[----:B------:R-:W-:-:S02]  /*18a0*/  WARPGROUP.DEPBAR.LE gsb0, 0x0 ;  /* 0x00008000000079c5 */ /* 0x000fc40000010000 */
[----:B------:R-:W-:-:S06]  /*18b0*/  WARPGROUP.ARRIVE ;  /* 0x00000000000079c5 */ /* 0x000fcc0000000000 */
[----:B------:R-:W-:Y:S01]  /*18c0*/  HGMMA.64x16x16.F32 R72, gdesc[UR20], RZ, !UPT, gsb0 ;  /* 0x00200000144879f0 */ /* 0x000fe2000c0008ff */
[----:B------:R-:W-:Y:S01]  /*18d0*/  UIADD3 UR22, UR6, 0x82, URZ ;  /* 0x0000008206167890 */ /* 0x000fe2000fffe03f */
[----:B------:R-:W-:Y:S01]  /*18e0*/  UMOV UR23, 0x40000040 ;  /* 0x4000004000177882 */ /* 0x000fe20000000000 */
[----:B------:R-:W-:Y:S02]  /*18f0*/  WARPGROUP.DEPBAR.LE gsb0, 0x0 ;  /* 0x00008000000079c5 */ /* 0x000fe40000010000 */
[----:B------:R-:W-:-:S06]  /*1900*/  WARPGROUP.ARRIVE ;  /* 0x00000000000079c5 */ /* 0x000fcc0000000000 */
[----:B------:R-:W-:Y:S01]  /*1910*/  HGMMA.64x16x16.F32 R48, gdesc[UR16], RZ, !UPT, gsb0 ;  /* 0x00200000103079f0 */ /* 0x000fe2000c0008ff */
[----:B------:R-:W-:Y:S02]  /*1920*/  UIADD3 UR16, UR8, 0x2, URZ ;  /* 0x0000000208107890 */ /* 0x000fe4000fffe03f */
[----:B------:R-:W-:Y:S01]  /*1930*/  UIADD3 UR18, UR6, 0x2, URZ ;  /* 0x0000000206127890 */ /* 0x000fe2000fffe03f */
[----:B------:R-:W-:Y:S01]  /*1940*/  UMOV UR17, 0x40000040 ;  /* 0x4000004000117882 */ /* 0x000fe20000000000 */
[----:B------:R-:W-:Y:S01]  /*1950*/  UMOV UR19, 0x40000040 ;  /* 0x4000004000137882 */ /* 0x000fe20000000000 */
[----:B------:R-:W-:Y:S02]  /*1960*/  UMOV UR21, UR17 ;  /* 0x0000001100157c82 */ /* 0x000fe40008000000 */
[----:B------:R-:W-:Y:S01]  /*1970*/  UMOV UR20, UR16 ;  /* 0x0000001000147c82 */ /* 0x000fe20008000000 */
[----:B------:R-:W-:Y:S02]  /*1980*/  WARPGROUP.DEPBAR.LE gsb0, 0x0 ;  /* 0x00008000000079c5 */ /* 0x000fe40000010000 */
[----:B------:R-:W-:-:S06]  /*1990*/  WARPGROUP.ARRIVE ;  /* 0x00000000000079c5 */ /* 0x000fcc0000000000 */
[----:B------:R-:W-:Y:S01]  /*19a0*/  HGMMA.64x16x16.F32 R24, gdesc[UR12], RZ, !UPT, gsb0 ;  /* 0x002000000c1879f0 */ /* 0x000fe2000c0008ff */
[----:B------:R-:W-:Y:S01]  /*19b0*/  UIADD3 UR14, UR6, 0x102, URZ ;  /* 0x00000102060e7890 */ /* 0x000fe2000fffe03f */
[----:B------:R-:W-:Y:S01]  /*19c0*/  UMOV UR12, UR16 ;  /* 0x00000010000c7c82 */ /* 0x000fe20008000000 */
[----:B------:R-:W-:Y:S01]  /*19d0*/  UMOV UR13, UR17 ;  /* 0x00000011000d7c82 */ /* 0x000fe20008000000 */
[----:B------:R-:W-:Y:S01]  /*19e0*/  UMOV UR15, 0x40000040 ;  /* 0x40000040000f7882 */ /* 0x000fe20000000000 */
[----:B------:R-:W-:Y:S02]  /*19f0*/  WARPGROUP.DEPBAR.LE gsb0, 0x0 ;  /* 0x00008000000079c5 */ /* 0x000fe40000010000 */
[----:B------:R-:W-:-:S06]  /*1a00*/  WARPGROUP.ARRIVE ;  /* 0x00000000000079c5 */ /* 0x000fcc0000000000 */
[----:B------:R-:W-:Y:S03]  /*1a10*/  HGMMA.64x16x16.F32 R88, gdesc[UR16], R88, gsb0 ;  /* 0x00200000105879f0 */ /* 0x000fe60008000858 */
[----:B------:R-:W-:Y:S02]  /*1a20*/  WARPGROUP.DEPBAR.LE gsb0, 0x0 ;  /* 0x00008000000079c5 */ /* 0x000fe40000010000 */
[----:B------:R-:W-:-:S06]  /*1a30*/  WARPGROUP.ARRIVE ;  /* 0x00000000000079c5 */ /* 0x000fcc0000000000 */
[----:B------:R-:W-:Y:S03]  /*1a40*/  HGMMA.64x16x16.F32 R64, gdesc[UR20], R64, gsb0 ;  /* 0x00200000144079f0 */ /* 0x000fe60008000840 */
[----:B------:R-:W-:Y:S02]  /*1a50*/  WARPGROUP.DEPBAR.LE gsb0, 0x0 ;  /* 0x00008000000079c5 */ /* 0x000fe40000010000 */
[----:B------:R-:W-:-:S06]  /*1a60*/  WARPGROUP.ARRIVE ;  /* 0x00000000000079c5 */ /* 0x000fcc0000000000 */
[----:B------:R-:W-:Y:S01]  /*1a70*/  HGMMA.64x16x16.F32 R40, gdesc[UR12], R40, gsb0 ;  /* 0x002000000c2879f0 */ /* 0x000fe20008000828 */
        /* <DEDUP_REMOVED lines=25> */
[----:B------:R-:W-:Y:S01]  /*1c10*/  HGMMA.64x16x16.F32 R72, gdesc[UR16], R72, gsb0 ;  /* 0x00200000104879f0 */ /* 0x000fe20008000848 */
[----:B------:R-:W-:Y:S02]  /*1c20*/  UIADD3 UR16, UR8, 0x4, URZ ;  /* 0x0000000408107890 */ /* 0x000fe4000fffe03f */
[----:B------:R-:W-:Y:S01]  /*1c30*/  UIADD3 UR18, UR6, 0x4, URZ ;  /* 0x0000000406127890 */ /* 0x000fe2000fffe03f */
[----:B------:R-:W-:Y:S01]  /*1c40*/  UMOV UR17, 0x40000040 ;  /* 0x4000004000117882 */ /* 0x000fe20000000000 */
[----:B------:R-:W-:Y:S01]  /*1c50*/  UMOV UR19, 0x40000040 ;  /* 0x4000004000137882 */ /* 0x000fe20000000000 */
[----:B------:R-:W-:Y:S02]  /*1c60*/  WARPGROUP.DEPBAR.LE gsb0, 0x0 ;  /* 0x00008000000079c5 */ /* 0x000fe40000010000 */
[----:B------:R-:W-:-:S06]  /*1c70*/  WARPGROUP.ARRIVE ;  /* 0x00000000000079c5 */ /* 0x000fcc0000000000 */
[----:B------:R-:W-:Y:S01]  /*1c80*/  HGMMA.64x16x16.F32 R48, gdesc[UR20], R48, gsb0 ;  /* 0x00200000143079f0 */ /* 0x000fe20008000830 */
[----:B------:R-:W-:Y:S01]  /*1c90*/  UIADD3 UR22, UR6, 0x84, URZ ;  /* 0x0000008406167890 */ /* 0x000fe2000fffe03f */
[----:B------:R-:W-:Y:S01]  /*1ca0*/  UMOV UR20, UR16 ;  /* 0x0000001000147c82 */ /* 0x000fe20008000000 */
[----:B------:R-:W-:Y:S01]  /*1cb0*/  UMOV UR21, UR17 ;  /* 0x0000001100157c82 */ /* 0x000fe20008000000 */
        /* <DEDUP_REMOVED lines=251> */
[----:B------:R-:W-:Y:S02]  /*2c70*/  WARPGROUP.DEPBAR.LE gsb0, 0x0 ;  /* 0x00008000000079c5 */ /* 0x000fe40000010000 */
[----:B------:R-:W-:-:S06]  /*2c80*/  WARPGROUP.ARRIVE ;  /* 0x00000000000079c5 */ /* 0x000fcc0000000000 */
[----:B------:R-:W-:Y:S01]  /*2c90*/  HGMMA.64x16x16.F32 R72, gdesc[UR16], R72, gsb0 ;  /* 0x00200000104879f0 */ /* 0x000fe20008000848 */
[----:B------:R-:W-:Y:S01]  /*2ca0*/  UIADD3 UR18, UR6, 0x206, URZ ;  /* 0x0000020606127890 */ /* 0x000fe2000fffe03f */
[----:B------:R-:W-:Y:S01]  /*2cb0*/  UMOV UR19, 0x40000040 ;  /* 0x4000004000137882 */ /* 0x000fe20000000000 */
        /* <DEDUP_REMOVED lines=8> */
[----:B------:R-:W-:Y:S02]  /*2d40*/  UIADD3 UR12, UR8, 0xc06, URZ ;  /* 0x00000c06080c7890 */ /* 0x000fe4000fffe03f */
[----:B------:R-:W-:Y:S01]  /*2d50*/  UIADD3 UR14, UR6, 0x186, URZ ;  /* 0x00000186060e7890 */ /* 0x000fe2000fffe03f */
[----:B------:R-:W-:Y:S01]  /*2d60*/  UMOV UR13, 0x40000040 ;  /* 0x40000040000d7882 */ /* 0x000fe20000000000 */
[----:B------:R-:W-:Y:S01]  /*2d70*/  UMOV UR15, 0x40000040 ;  /* 0x40000040000f7882 */ /* 0x000fe20000000000 */
[----:B------:R-:W-:Y:S02]  /*2d80*/  UMOV UR17, UR13 ;  /* 0x0000000d00117c82 */ /* 0x000fe40008000000 */
[----:B------:R-:W-:Y:S01]  /*2d90*/  UMOV UR16, UR12 ;  /* 0x0000000c00107c82 */ /* 0x000fe20008000000 */
[----:B------:R-:W-:Y:S01]  /*2da0*/  UMOV UR20, UR12 ;  /* 0x0000000c00147c82 */ /* 0x000fe20008000000 */
[----:B------:R-:W-:Y:S01]  /*2db0*/  UMOV UR21, UR13 ;  /* 0x0000000d00157c82 */ /* 0x000fe20008000000 */
[----:B------:R-:W-:-:S02]  /*2dc0*/  UIADD3 UR6, UR8, 0x1006, URZ ;  /* 0x0000100608067890 */ /* 0x000fc4000fffe03f */
        /* <DEDUP_REMOVED lines=29> */
[----:B------:R-:W-:Y:S02]  /*2fa0*/  WARPGROUP.DEPBAR.LE gsb0, 0x0 ;  /* 0x00008000000079c5 */ /* 0x000fe40000010000 */
[----:B------:R-:W-:-:S06]  /*2fb0*/  WARPGROUP.ARRIVE ;  /* 0x00000000000079c5 */ /* 0x000fcc0000000000 */
[----:B------:R-:W-:Y:S01]  /*2fc0*/  HGMMA.64x16x16.F32 R72, gdesc[UR12], R72, gsb0 ;  /* 0x002000000c4879f0 */ /* 0x000fe20008000848 */
        /* <DEDUP_REMOVED lines=9> */
[----:B------:R-:W-:Y:S05]  /*3060*/  @!P1 BRA `(.L_x_22) ;  /* 0x0000001c005c9947 */ /* 0x000fea0003800000 */
[----:B------:R-:W-:Y:S02]  /*3070*/  UIADD3 UR6, UR39, 0x1, URZ ;  /* 0x0000000127067890 */ /* 0x000fe4000fffe03f */
[----:B------:R-:W-:Y:S02]  /*3080*/  IMAD.U32 R3, RZ, RZ, UR39 ;  /* 0x00000027ff037e24 */ /* 0x000fe4000f8e00ff */
[----:B------:R-:W-:-:S04]  /*3090*/  UISETP.NE.AND UP0, UPT, UR6, 0x2, UPT ;  /* 0x000000020600788c */ /* 0x000fc8000bf05270 */
[----:B------:R-:W-:Y:S02]  /*30a0*/  USEL UR7, URZ, 0x1, UP0 ;  /* 0x000000013f077887 */ /* 0x000fe40008000000 */
[----:B------:R-:W-:Y:S02]  /*30b0*/  USEL UR6, UR6, URZ, UP0 ;  /* 0x0000003f06067287 */ /* 0x000fe40008000000 */
[----:B------:R-:W-:-:S06]  /*30c0*/  ULOP3.LUT UR7, UR38, UR7, URZ, 0x3c, !UPT ;  /* 0x0000000726077292 */ /* 0x000fcc000f8e3c3f */
[----:B------:R-:W-:-:S07]  /*30d0*/  IMAD.U32 R7, RZ, RZ, UR7 ;  /* 0x00000007ff077e24 */ /* 0x000fce000f8e00ff */
.L_x_29:
[----:B------:R-:W-:Y:S05]  /*30e0*/  @!P0 BRA `(.L_x_23) ;  /* 0x0000000000048947 */ /* 0x000fea0003800000 */
[----:B------:R-:W-:Y:S01]  /*30f0*/  BPT.TRAP 0x1 ;  /* 0x000000040000795c */ /* 0x000fe20000300000 */
.L_x_23:
[----:B------:R-:W2:Y:S01]  /*3100*/  S2UR UR8, SR_CgaCtaId ;  /* 0x00000000000879c3 */ /* 0x000ea20000008800 */
[----:B------:R-:W-:Y:S01]  /*3110*/  UMOV UR7, 0x400 ;  /* 0x0000040000077882 */ /* 0x000fe20000000000 */
[----:B01----:R-:W-:Y:S01]  /*3120*/  IMAD.U32 R5, RZ, RZ, UR6 ;  /* 0x00000006ff057e24 */ /* 0x003fe2000f8e00ff */
[----:B------:R-:W-:Y:S01]  /*3130*/  SHF.L.U32 R4, R7, 0x1f, RZ ;  /* 0x0000001f07047819 */ /* 0x000fe200000006ff */
[----:B--2---:R-:W-:-:S06]  /*3140*/  ULEA UR7, UR8, UR7, 0x18 ;  /* 0x0000000708077291 */ /* 0x004fcc000f8ec03f */
[----:B------:R-:W-:-:S04]  /*3150*/  IMAD.U32 R6, RZ, RZ, UR7 ;  /* 0x00000007ff067e24 */ /* 0x000fc8000f8e00ff */
[----:B------:R-:W-:-:S04]  /*3160*/  IMAD R5, R5, 0x8, R6 ;  /* 0x0000000805057824 */ /* 0x000fc800078e0206 */
[----:B------:R0:W1:Y:S01]  /*3170*/  SYNCS.PHASECHK.TRANS64.TRYWAIT P1, [R5+URZ], R4 ;  /* 0x00000004050075a7 */ /* 0x000062000802017f */
[----:B------:R-:W-:Y:S05]  /*3180*/  @!P0 BRA `(.L_x_24) ;  /* 0x0000000000048947 */ /* 0x000fea0003800000 */
[----:B------:R-:W-:Y:S01]  /*3190*/  BPT.TRAP 0x1 ;  /* 0x000000040000795c */ /* 0x000fe20000300000 */
.L_x_24:
[----:B-1----:R-:W-:Y:S05]  /*31a0*/  @P1 BRA `(.L_x_25) ;  /* 0x0000000000081947 */ /* 0x002fea0003800000 */
[----:B------:R-:W1:Y:S02]  /*31b0*/  SYNCS.PHASECHK.TRANS64.TRYWAIT P1, [R5+URZ], R4 ;  /* 0x00000004050075a7 */ /* 0x000e64000802017f */
[----:B-1----:R-:W-:Y:S05]  /*31c0*/  @!P1 BRA `(.L_x_26) ;  /* 0x0000008c00249947 */ /* 0x002fea0003800000 */
.L_x_25:
[----:B------:R-:W-:Y:S01]  /*31d0*/  UIMAD UR8, UR6, 0x1800, UR4 ;  /* 0x00001800060878a4 */ /* 0x000fe2000f8e0204 */
[----:B------:R-:W-:Y:S01]  /*31e0*/  WARPGROUP.ARRIVE ;  /* 0x00000000000079c5 */ /* 0x000fe20000000000 */
[----:B------:R-:W-:Y:S01]  /*31f0*/  UIMAD UR10, UR6, 0x300, UR5 ;  /* 0x00000300060a78a4 */ /* 0x000fe2000f8e0205 */
[----:B------:R-:W-:Y:S01]  /*3200*/  UMOV UR9, 0x40000040 ;  /* 0x4000004000097882 */ /* 0x000fe20000000000 */
[----:B------:R-:W-:Y:S02]  /*3210*/  UMOV UR11, 0x40000040 ;  /* 0x40000040000b7882 */ /* 0x000fe40000000000 */
[----:B------:R-:W-:Y:S01]  /*3220*/  UIADD3 UR18, UR10, 0x80, URZ ;  /* 0x000000800a127890 */ /* 0x000fe2000fffe03f */
[----:B------:R-:W-:Y:S01]  /*3230*/  UMOV UR16, UR8 ;  /* 0x0000000800107c82 */ /* 0x000fe20008000000 */
[----:B------:R-:W-:Y:S01]  /*3240*/  UMOV UR17, UR9 ;  /* 0x0000000900117c82 */ /* 0x000fe20008000000 */
[----:B------:R-:W-:Y:S02]  /*3250*/  UMOV UR19, 0x40000040 ;  /* 0x4000004000137882 */ /* 0x000fe40000000000 */
[----:B------:R-:W-:Y:S01]  /*3260*/  HGMMA.64x16x16.F32 R88, gdesc[UR8], R88, gsb0 ;  /* 0x00200000085879f0 */ /* 0x000fe20008000858 */
[----:B------:R-:W-:Y:S01]  /*3270*/  UIADD3 UR14, UR10, 0x100, URZ ;  /* 0x000001000a0e7890 */ /* 0x000fe2000fffe03f */
[----:B------:R-:W-:Y:S01]  /*3280*/  UMOV UR12, UR8 ;  /* 0x00000008000c7c82 */ /* 0x000fe20008000000 */
[----:B------:R-:W-:Y:S01]  /*3290*/  UMOV UR13, UR9 ;  /* 0x00000009000d7c82 */ /* 0x000fe20008000000 */
[----:B------:R-:W-:Y:S01]  /*32a0*/  UMOV UR15, 0x40000040 ;  /* 0x40000040000f7882 */ /* 0x000fe20000000000 */
[----:B------:R-:W-:Y:S01]  /*32b0*/  UIADD3 UR7, UR8, 0x400, URZ ;  /* 0x0000040008077890 */ /* 0x000fe2000fffe03f */
[----:B------:R-:W-:Y:S01]  /*32c0*/  UMOV UR22, UR10 ;  /* 0x0000000a00167c82 */ /* 0x000fe20008000000 */
[----:B------:R-:W-:Y:S01]  /*32d0*/  UMOV UR23, UR11 ;  /* 0x0000000b00177c82 */ /* 0x000fe20008000000 */
[----:B------:R-:W-:-:S02]  /*32e0*/  WARPGROUP.DEPBAR.LE gsb0, 0x0 ;  /* 0x00008000000079c5 */ /* 0x000fc40000010000 */
        /* <DEDUP_REMOVED lines=362> */
[----:B------:R-:W-:Y:S01]  /*4990*/  UIADD3 UR8, UR8, 0x1406, URZ ;  /* 0x0000140608087890 */ /* 0x000fe2000fffe03f */
[----:B------:R-:W-:-:S02]  /*49a0*/  WARPGROUP.DEPBAR.LE gsb0, 0x0 ;  /* 0x00008000000079c5 */ /* 0x000fc40000010000 */
        /* <DEDUP_REMOVED lines=47> */
[----:B------:R-:W-:Y:S01]  /*4ca0*/  BPT.TRAP 0x1 ;  /* 0x000000040000795c */ /* 0x000fe20000300000 */
.L_x_27:
[----:B------:R-:W-:-:S13]  /*4cb0*/  ISETP.NE.AND P1, PT, R22, RZ, PT ;  /* 0x000000ff1600720c */ /* 0x000fda0003f25270 */
[----:B01----:R-:W-:-:S04]  /*4cc0*/  @P1 IMAD R4, R3, 0x8, R6 ;  /* 0x0000000803041824 */ /* 0x003fc800078e0206 */
[----:B------:R-:W-:-:S05]  /*4cd0*/  @P1 VIADD R4, R4, 0x10 ;  /* 0x0000001004041836 */ /* 0x000fca0000000000 */
[----:B------:R-:W-:-:S04]  /*4ce0*/  @P1 PRMT R4, R23, 0x654, R4 ;  /* 0x0000065417041816 */ /* 0x000fc80000000004 */
[----:B------:R0:W-:Y:S01]  /*4cf0*/  @P1 SYNCS.ARRIVE.TRANS64.RED.A1T0 RZ, [R4+URZ], RZ ;  /* 0x000000ff04ff19a7 */ /* 0x0001e2000810043f */
[----:B------:R-:W-:-:S13]  /*4d00*/  ISETP.GT.U32.AND P1, PT, R19, 0x1, PT ;  /* 0x000000011300780c */ /* 0x000fda0003f24070 */
[----:B0-----:R-:W-:Y:S05]  /*4d10*/  @P1 BRA `(.L_x_28) ;  /* 0x0000000000041947 */ /* 0x001fea0003800000 */
[----:B------:R-:W-:Y:S01]  /*4d20*/  BPT.TRAP 0x1 ;  /* 0x000000040000795c */ /* 0x000fe20000300000 */
.L_x_28:
[----:B------:R-:W-:Y:S01]  /*4d30*/  UIADD3 UR6, UR6, 0x1, URZ ;  /* 0x0000000106067890 */ /* 0x000fe2000fffe03f */
[C---:B------:R-:W-:Y:S01]  /*4d40*/  ISETP.GT.AND P2, PT, R0.reuse, 0x1, PT ;  /* 0x000000010000780c */ /* 0x040fe20003f44270 */
[----:B------:R-:W-:Y:S02]  /*4d50*/  VIADD R3, R3, 0x1 ;  /* 0x0000000103037836 */ /* 0x000fe40000000000 */
[----:B------:R-:W-:Y:S01]  /*4d60*/  UISETP.NE.AND UP0, UPT, UR6, 0x2, UPT ;  /* 0x000000020600788c */ /* 0x000fe2000bf05270 */
[----:B------:R-:W-:Y:S02]  /*4d70*/  VIADD R0, R0, 0xffffffff ;  /* 0xffffffff00007836 */ /* 0x000fe40000000000 */
[C---:B------:R-:W-:Y:S01]  /*4d80*/  ISETP.NE.AND P1, PT, R3.reuse, 0x2, PT ;  /* 0x000000020300780c */ /* 0x040fe20003f25270 */
[----:B------:R-:W-:Y:S02]  /*4d90*/  USEL UR7, URZ, 0x1, UP0 ;  /* 0x000000013f077887 */ /* 0x000fe40008000000 */
[----:B------:R-:W-:Y:S01]  /*4da0*/  USEL UR6, UR6, URZ, UP0 ;  /* 0x0000003f06067287 */ /* 0x000fe20008000000 */
[----:B------:R-:W-:-:S03]  /*4db0*/  SEL R3, R3, RZ, P1 ;  /* 0x000000ff03037207 */ /* 0x000fc60000800000 */
[----:B------:R-:W-:Y:S01]  /*4dc0*/  LOP3.LUT R7, R7, UR7, RZ, 0x3c, !PT ;  /* 0x0000000707077c12 */ /* 0x000fe2000f8e3cff */
[----:B------:R-:W-:Y:S07]  /*4dd0*/  @P2 BRA `(.L_x_29) ;  /* 0xffffffe000c02947 */ /* 0x000fee000383ffff */
.L_x_22:
[----:B------:R-:W2:Y:S02]  /*4de0*/  LDC R0, c[0x0][0x28c] ;  /* 0x0000a300ff007b82 */ /* 0x000ea40000000800 */
[----:B--2---:R-:W-:-:S13]  /*4df0*/  ISETP.GE.AND P1, PT, R0, 0x1, PT ;  /* 0x000000010000780c */ /* 0x004fda0003f26270 */
[----:B------:R-:W-:Y:S05]  /*4e00*/  @!P1 BRA `(.L_x_30) ;  /* 0x0000000000409947 */ /* 0x000fea0003800000 */
[----:B------:R-:W-:Y:S05]  /*4e10*/  @!P0 BRA `(.L_x_31) ;  /* 0x0000000000048947 */ /* 0x000fea0003800000 */
[----:B------:R-:W-:Y:S01]  /*4e20*/  BPT.TRAP 0x1 ;  /* 0x000000040000795c */ /* 0x000fe20000300000 */
.L_x_31:
[----:B------:R-:W-:Y:S01]  /*4e30*/  ISETP.NE.AND P0, PT, R22, RZ, PT ;  /* 0x000000ff1600720c */ /* 0x000fe20003f05270 */
[----:B------:R-:W-:-:S12]  /*4e40*/  UISETP.LT.AND UP1, UPT, UR40, 0x1, UPT ;  /* 0x000000012800788c */ /* 0x000fd8000bf21270 */
[----:B------:R-:W-:-:S05]  /*4e50*/  VOTEU.ANY UP0, P0 ;  /* 0x00000000003f7886 */ /* 0x000fca0000000100 */
[----:B------:R-:W-:-:S04]  /*4e60*/  @UP0 USEL UR4, UR40, 0x1, UP1 ;  /* 0x0000000128040887 */ /* 0x000fc80008800000 */
[----:B------:R-:W-:-:S06]  /*4e70*/  @UP0 UIADD3 UR4, UR39, UR40, -UR4 ;  /* 0x0000002827040290 */ /* 0x000fcc000fffe804 */
[----:B------:R-:W-:-:S04]  /*4e80*/  IMAD.U32 R0, RZ, RZ, UR4 ;  /* 0x00000004ff007e24 */ /* 0x000fc8000f8e00ff */
[----:B------:R-:W-:-:S05]  /*4e90*/  @P0 IMAD.SHL.U32 R0, R0, 0x8, RZ ;  /* 0x0000000800000824 */ /* 0x000fca00078e00ff */
[----:B------:R-:W-:-:S04]  /*4ea0*/  @P0 LOP3.LUT R0, R0, 0x8, RZ, 0xc0, !PT ;  /* 0x0000000800000812 */ /* 0x000fc800078ec0ff */
[----:B------:R-:W-:-:S04]  /*4eb0*/  @P0 IADD3 R0, R6, 0x10, R0 ;  /* 0x0000001006000810 */ /* 0x000fc80007ffe000 */
[----:B------:R-:W-:-:S04]  /*4ec0*/  @P0 PRMT R0, R23, 0x654, R0 ;  /* 0x0000065417000816 */ /* 0x000fc80000000000 */
[----:B------:R2:W-:Y:S01]  /*4ed0*/  @P0 SYNCS.ARRIVE.TRANS64.RED.A1T0 RZ, [R0+URZ], RZ ;  /* 0x000000ff00ff09a7 */ /* 0x0005e2000810043f */
[----:B------:R-:W-:-:S13]  /*4ee0*/  ISETP.GT.U32.AND P0, PT, R19, 0x1, PT ;  /* 0x000000011300780c */ /* 0x000fda0003f04070 */
[----:B--2---:R-:W-:Y:S05]  /*4ef0*/  @P0 BRA `(.L_x_30) ;  /* 0x0000000000040947 */ /* 0x004fea0003800000 */
[----:B------:R-:W-:Y:S01]  /*4f00*/  BPT.TRAP 0x1 ;  /* 0x000000040000795c */ /* 0x000fe20000300000 */
.L_x_30:
[----:B------:R-:W2:Y:S01]  /*4f10*/  LDC R6, c[0x0][0x288] ;  /* 0x0000a200ff067b82 */ /* 0x000ea20000000800 */
[--C-:B------:R-:W-:Y:S01]  /*4f20*/  SHF.R.U32.HI R0, RZ, 0x7, R18.reuse ;  /* 0x00000007ff007819 */ /* 0x100fe20000011612 */
[----:B------:R-:W-:Y:S01]  /*4f30*/  UIADD3 UR39, UR40, UR39, URZ ;  /* 0x0000002728277290 */ /* 0x000fe2000fffe03f */
[----:B01----:R-:W-:Y:S01]  /*4f40*/  LOP3.LUT R4, R18, 0x60, RZ, 0xc0, !PT ;  /* 0x0000006012047812 */ /* 0x003fe200078ec0ff */
[----:B------:R-:W-:Y:S01]  /*4f50*/  IMAD R11, R100, 0x30, RZ ;  /* 0x00000030640b7824 */ /* 0x000fe200078e02ff */
[----:B------:R-:W-:Y:S01]  /*4f60*/  LOP3.LUT R0, R0, 0x1, RZ, 0xc0, !PT ;  /* 0x0000000100007812 */ /* 0x000fe200078ec0ff */
[----:B------:R-:W-:Y:S01]  /*4f70*/  USHF.R.U32.HI UR4, URZ, 0x1, UR39 ;  /* 0x000000013f047899 */ /* 0x000fe20008011627 */
[----:B------:R-:W-:Y:S01]  /*4f80*/  SHF.R.U32.HI R3, RZ, 0x2, R18 ;  /* 0x00000002ff037819 */ /* 0x000fe20000011612 */
[----:B------:R-:W-:Y:S01]  /*4f90*/  ULDC UR8, c[0x0][0x284] ;  /* 0x0000a10000087ab9 */ /* 0x000fe20000000800 */
[----:B------:R-:W-:Y:S01]  /*4fa0*/  SHF.R.U32.HI R8, RZ, 0x1, R4 ;  /* 0x00000001ff087819 */ /* 0x000fe20000011604 */
[----:B------:R-:W-:Y:S01]  /*4fb0*/  IMAD.SHL.U32 R4, R0, 0x40, RZ ;  /* 0x0000004000047824 */ /* 0x000fe200078e00ff */
[----:B------:R-:W-:Y:S01]  /*4fc0*/  LOP3.LUT R3, R3, 0x7, RZ, 0xc0, !PT ;  /* 0x0000000703037812 */ /* 0x000fe200078ec0ff */
[----:B------:R-:W-:Y:S01]  /*4fd0*/  ULOP3.LUT UR4, UR4, 0x1, URZ, 0xc0, !UPT ;  /* 0x0000000104047892 */ /* 0x000fe2000f8ec03f */
[----:B------:R-:W-:Y:S01]  /*4fe0*/  SHF.R.S32.HI R103, RZ, 0x1f, R97 ;  /* 0x0000001fff677819 */ /* 0x000fe20000011461 */
[----:B------:R-:W-:Y:S01]  /*4ff0*/  UISETP.GT.U32.AND UP1, UPT, UR39, 0x1, UPT ;  /* 0x000000012700788c */ /* 0x000fe2000bf24070 */
[--C-:B------:R-:W-:Y:S01]  /*5000*/  IADD3 R5, RZ, -R8, -R3.reuse ;  /* 0x80000008ff057210 */ /* 0x100fe20007ffe803 */
[----:B------:R-:W-:Y:S01]  /*5010*/  UISETP.NE.U32.AND UP0, UPT, UR4, 0x1, UPT ;  /* 0x000000010400788c */ /* 0x000fe2000bf05070 */
[----:B------:R-:W-:Y:S01]  /*5020*/  LOP3.LUT R13, R4, 0x40, R3, 0xe2, !PT ;  /* 0x00000040040d7812 */ /* 0x000fe200078ee203 */
[C---:B------:R-:W-:Y:S01]  /*5030*/  IMAD.SHL.U32 R4, R18.reuse, 0x2, RZ ;  /* 0x0000000212047824 */ /* 0x040fe200078e00ff */
[----:B------:R-:W-:Y:S01]  /*5040*/  LOP3.LUT R3, R18, 0x3, RZ, 0xc0, !PT ;  /* 0x0000000312037812 */ /* 0x000fe200078ec0ff */
[----:B------:R-:W-:Y:S01]  /*5050*/  IMAD R12, R0, -0x40, R5 ;  /* 0xffffffc0000c7824 */ /* 0x000fe200078e0205 */
[----:B------:R-:W-:Y:S01]  /*5060*/  ULDC.64 UR6, c[0x0][0x5d0] ;  /* 0x0001740000067ab9 */ /* 0x000fe20000000a00 */
[----:B------:R-:W-:Y:S01]  /*5070*/  UISETP.LT.U32.AND UP1, UPT, UR40, 0x2, UP1 ;  /* 0x000000022800788c */ /* 0x000fe20008f21070 */
[----:B------:R-:W-:Y:S01]  /*5080*/  LOP3.LUT R4, R11, 0x6, R4, 0xf8, !PT ;  /* 0x000000060b047812 */ /* 0x000fe200078ef804 */
[----:B--2---:R-:W-:Y:S01]  /*5090*/  IMAD R0, R3, -0x2, R6 ;  /* 0xfffffffe03007824 */ /* 0x004fe200078e0206 */
[----:B------:R-:W-:Y:S01]  /*50a0*/  ISETP.GE.AND P0, PT, R11, R6, PT ;  /* 0x000000060b00720c */ /* 0x000fe20003f06270 */
[----:B------:R-:W-:Y:S01]  /*50b0*/  IMAD R3, R99, 0x180, RZ ;  /* 0x0000018063037824 */ /* 0x000fe200078e02ff */
[----:B------:R-:W-:Y:S01]  /*50c0*/  UISETP.GT.U32.AND UP0, UPT, UR40, 0x1, !UP0 ;  /* 0x000000012800788c */ /* 0x000fe2000c704070 */
[----:B------:R-:W-:Y:S01]  /*50d0*/  IMAD R6, R103, UR6, RZ ;  /* 0x0000000667067c24 */ /* 0x000fe2000f8e02ff */
[----:B------:R-:W-:Y:S01]  /*50e0*/  SHF.R.S32.HI R5, RZ, 0x1f, R4 ;  /* 0x0000001fff057819 */ /* 0x000fe20000011404 */
[----:B------:R-:W-:Y:S01]  /*50f0*/  USEL UR5, URZ, 0x1, !UP1 ;  /* 0x000000013f057887 */ /* 0x000fe2000c800000 */
[----:B------:R-:W-:Y:S01]  /*5100*/  ISETP.GE.OR P0, PT, R3, UR8, P0 ;  /* 0x0000000803007c0c */ /* 0x000fe20008706670 */
[----:B------:R-:W-:Y:S01]  /*5110*/  USEL UR4, URZ, 0x1, !UP0 ;  /* 0x000000013f047887 */ /* 0x000fe2000c000000 */
[----:B------:R-:W-:Y:S01]  /*5120*/  IMAD.WIDE R14, R99, 0x180, RZ ;  /* 0x00000180630e7825 */ /* 0x000fe200078e02ff */
[----:B------:R-:W-:Y:S01]  /*5130*/  ULOP3.LUT UR39, UR39, 0x1, URZ, 0xc0, !UPT ;  /* 0x0000000127277892 */ /* 0x000fe2000f8ec03f */
[----:B------:R-:W-:Y:S01]  /*5140*/  IADD3 R12, -R3, UR8, R12 ;  /* 0x00000008030c7c10 */ /* 0x000fe2000fffe10c */
[----:B------:R-:W-:Y:S01]  /*5150*/  ULOP3.LUT UR38, UR4, UR38, UR5, 0x96, !UPT ;  /* 0x0000002604267292 */ /* 0x000fe2000f8e9605 */
[C---:B------:R-:W-:Y:S01]  /*5160*/  IMAD R9, R97.reuse, UR7, R6 ;  /* 0x0000000761097c24 */ /* 0x040fe2000f8e0206 */
[----:B------:R-:W-:Y:S01]  /*5170*/  LOP3.LUT R13, R14, R13, R8, 0xfe, !PT ;  /* 0x0000000d0e0d7212 */ /* 0x000fe200078efe08 */
[----:B------:R-:W-:-:S04]  /*5180*/  IMAD.WIDE.U32 R6, R97, UR6, R4 ;  /* 0x0000000661067c25 */ /* 0x000fc8000f8e0004 */
[----:B------:R-:W-:Y:S02]  /*5190*/  IMAD.IADD R9, R7, 0x1, R9 ;  /* 0x0000000107097824 */ /* 0x000fe400078e0209 */
[----:B------:R-:W-:Y:S02]  /*51a0*/  IMAD.IADD R0, R0, 0x1, -R11 ;  /* 0x0000000100007824 */ /* 0x000fe400078e0a0b */
[----:B------:R-:W-:Y:S02]  /*51b0*/  IMAD.MOV.U32 R3, RZ, RZ, -0x1 ;  /* 0xffffffffff037424 */ /* 0x000fe400078e00ff */
[----:B------:R-:W-:Y:S01]  /*51c0*/  IMAD.MOV.U32 R8, RZ, RZ, R6 ;  /* 0x000000ffff087224 */ /* 0x000fe200078e0006 */
[----:B------:R-:W-:Y:S06]  /*51d0*/  @P0 BRA `(.L_x_32) ;  /* 0x0000005000100947 */ /* 0x000fec0003800000 */
[----:B------:R-:W0:Y:S01]  /*51e0*/  LDC.64 R6, c[0x0][0x5c8] ;  /* 0x00017200ff067b82 */ /* 0x000e220000000a00 */
[----:B-----5:R-:W-:Y:S01]  /*51f0*/  FSETP.NEU.AND P1, PT, R98, RZ, PT ;  /* 0x000000ff6200720b */ /* 0x020fe20003f2d000 */
[----:B------:R-:W-:Y:S01]  /*5200*/  BSSY B0, `(.L_x_32) ;  /* 0x0000501000007945 */ /* 0x000fe20003800000 */
[----:B------:R-:W-:-:S04]  /*5210*/  ISETP.GT.AND P4, PT, R12, RZ, PT ;  /* 0x000000ff0c00720c */ /* 0x000fc80003f84270 */
[----:B------:R-:W-:Y:S01]  /*5220*/  ISETP.GT.AND P0, PT, R0, RZ, P4 ;  /* 0x000000ff0000720c */ /* 0x000fe20002704270 */
[-C--:B0-----:R-:W-:Y:S02]  /*5230*/  IMAD R10, R15, R6.reuse, RZ ;  /* 0x000000060f0a7224 */ /* 0x081fe400078e02ff */
[----:B------:R-:W-:-:S04]  /*5240*/  IMAD.WIDE.U32 R108, R13, R6, R8 ;  /* 0x000000060d6c7225 */ /* 0x000fc800078e0008 */
[----:B------:R-:W-:-:S04]  /*5250*/  IMAD R9, R13, R7, R10 ;  /* 0x000000070d097224 */ /* 0x000fc800078e020a */
[----:B------:R-:W-:Y:S01]  /*5260*/  IMAD.IADD R111, R109, 0x1, R9 ;  /* 0x000000016d6f7824 */ /* 0x000fe200078e0209 */
[----:B------:R-:W-:Y:S06]  /*5270*/  @!P1 BRA `(.L_x_33) ;  /* 0x00000038004c9947 */ /* 0x000fec0003800000 */
[----:B------:R-:W0:Y:S01]  /*5280*/  LDC.64 R20, c[0x0][0x5b8] ;  /* 0x00016e00ff147b82 */ /* 0x000e220000000a00 */
[----:B------:R-:W-:-:S07]  /*5290*/  ULDC.64 UR4, c[0x0][0x5c0] ;  /* 0x0001700000047ab9 */ /* 0x000fce0000000a00 */
[----:B------:R-:W1:Y:S08]  /*52a0*/  LDC.64 R100, c[0x0][0x5b0] ;  /* 0x00016c00ff647b82 */ /* 0x000e700000000a00 */
[----:B------:R-:W2:Y:S01]  /*52b0*/  LDC.64 R10, c[0x0][0x5a8] ;  /* 0x00016a00ff0a7b82 */ /* 0x000ea20000000a00 */
[-C--:B0-----:R-:W-:Y:S02]  /*52c0*/  IMAD R8, R103, R20.reuse, RZ ;  /* 0x0000001467087224 */ /* 0x081fe400078e02ff */
[----:B------:R-:W-:-:S04]  /*52d0*/  IMAD.WIDE.U32 R102, R97, R20, R4 ;  /* 0x0000001461667225 */ /* 0x000fc800078e0004 */
[----:B------:R-:W-:Y:S02]  /*52e0*/  IMAD R21, R97, R21, R8 ;  /* 0x0000001561157224 */ /* 0x000fe400078e0208 */
[-C--:B-1----:R-:W-:Y:S02]  /*52f0*/  IMAD R14, R15, R100.reuse, RZ ;  /* 0x000000640f0e7224 */ /* 0x082fe400078e02ff */
[----:B------:R-:W-:Y:S02]  /*5300*/  IMAD.IADD R105, R103, 0x1, R21 ;  /* 0x0000000167697824 */ /* 0x000fe400078e0215 */
[----:B------:R-:W-:Y:S02]  /*5310*/  IMAD.MOV.U32 R104, RZ, RZ, R102 ;  /* 0x000000ffff687224 */ /* 0x000fe400078e0066 */
[C---:B------:R-:W-:Y:S02]  /*5320*/  IMAD R99, R13.reuse, R101, R14 ;  /* 0x000000650d637224 */ /* 0x040fe400078e020e */
[----:B------:R-:W-:-:S04]  /*5330*/  IMAD.WIDE.U32 R8, R13, R100, R104 ;  /* 0x000000640d087225 */ /* 0x000fc800078e0068 */
[----:B------:R-:W-:Y:S01]  /*5340*/  IMAD.IADD R9, R9, 0x1, R99 ;  /* 0x0000000109097824 */ /* 0x000fe200078e0263 */
[----:B--2---:R-:W-:-:S04]  /*5350*/  LEA R14, P1, R8, R10, 0x1 ;  /* 0x0000000a080e7211 */ /* 0x004fc800078208ff */
[----:B------:R-:W-:-:S05]  /*5360*/  LEA.HI.X R15, R8, R11, R9, 0x1, P1 ;  /* 0x0000000b080f7211 */ /* 0x000fca00008f0c09 */
[----:B------:R0:W2:Y:S01]  /*5370*/  @P0 LDG.E.LTC128B.U16 R110, desc[UR36][R14.64] ;  /* 0x000000240e6e0981 */ /* 0x0000a2000c1e1520 */
[----:B------:R-:W-:Y:S01]  /*5380*/  LEA R8, P1, R108, UR4, 0x1 ;  /* 0x000000046c087c11 */ /* 0x000fe2000f8208ff */
[----:B------:R-:W-:Y:S01]  /*5390*/  IMAD.WIDE.U32 R106, R13, R100, R4 ;  /* 0x000000640d6a7225 */ /* 0x000fe200078e0004 */
[----:B------:R-:W-:Y:S01]  /*53a0*/  BSSY B1, `(.L_x_34) ;  /* 0x0000011000017945 */ /* 0x000fe20003800000 */
[----:B------:R-:W-:Y:S02]  /*53b0*/  SHF.L.U64.HI R109, R100, 0x3, R101 ;  /* 0x00000003646d7819 */ /* 0x000fe40000010265 */
[----:B------:R-:W-:Y:S02]  /*53c0*/  IMAD.IADD R107, R99, 0x1, R107 ;  /* 0x00000001636b7824 */ /* 0x000fe400078e026b */
[----:B------:R-:W-:-:S04]  /*53d0*/  IMAD.WIDE.U32 R106, R97, R20, R106 ;  /* 0x00000014616a7225 */ /* 0x000fc800078e006a */
[----:B0-----:R-:W-:Y:S01]  /*53e0*/  IMAD.IADD R15, R21, 0x1, R107 ;  /* 0x00000001150f7824 */ /* 0x001fe200078e026b */
[----:B------:R-:W-:-:S04]  /*53f0*/  LEA R14, P2, R106, R10, 0x1 ;  /* 0x0000000a6a0e7211 */ /* 0x000fc800078408ff */
[----:B------:R-:W-:Y:S01]  /*5400*/  LEA.HI.X R15, R106, R11, R15, 0x1, P2 ;  /* 0x0000000b6a0f7211 */ /* 0x000fe200010f0c0f */
[----:B--2---:R-:W-:-:S05]  /*5410*/  HADD2.F32 R9, -RZ, R110.H0_H0 ;  /* 0x2000006eff097230 */ /* 0x004fca0000004100 */
[----:B------:R-:W-:-:S04]  /*5420*/  FMUL R9, R9, R98 ;  /* 0x0000006209097220 */ /* 0x000fc80000400000 */
[----:B------:R-:W-:-:S05]  /*5430*/  FFMA R9, R88, R96, R9 ;  /* 0x0000006058097223 */ /* 0x000fca0000000009 */
[----:B------:R-:W-:Y:S02]  /*5440*/  F2FP.F16.F32.PACK_AB R88, RZ, R9 ;  /* 0x00000009ff58723e */ /* 0x000fe400000000ff */
[----:B------:R-:W-:Y:S01]  /*5450*/  LEA.HI.X R9, R108, UR5, R111, 0x1, P1 ;  /* 0x000000056c097c11 */ /* 0x000fe200088f0c6f */
[----:B------:R-:W-:Y:S01]  /*5460*/  IMAD.SHL.U32 R108, R100, 0x8, RZ ;  /* 0x00000008646c7824 */ /* 0x000fe200078e00ff */
[----:B------:R-:W-:-:S03]  /*5470*/  ISETP.GT.AND P1, PT, R0, 0x1, P4 ;  /* 0x000000010000780c */ /* 0x000fc60002724270 */
[----:B------:R0:W-:Y:S10]  /*5480*/  @P0 STG.E.U16 desc[UR36][R8.64], R88 ;  /* 0x0000005808000986 */ /* 0x0001f4000c101524 */
[----:B------:R-:W-:Y:S05]  /*5490*/  @!P1 BRA `(.L_x_35) ;  /* 0x0000000000049947 */ /* 0x000fea0003800000 */
[----:B------:R1:W5:Y:S02]  /*54a0*/  LDG.E.LTC128B.U16 R110, desc[UR36][R14.64+0x2] ;  /* 0x000002240e6e7981 */ /* 0x000364000c1e1520 */
.L_x_35:
[----:B------:R-:W-:Y:S05]  /*54b0*/  BSYNC B1 ;  /* 0x0000000000017941 */ /* 0x000fea0003800000 */
.L_x_34:
[----:B-----5:R-:W-:Y:S01]  /*54c0*/  HADD2.F32 R107, -RZ, R110.H0_H0 ;  /* 0x2000006eff6b7230 */ /* 0x020fe20000004100 */
[----:B------:R-:W-:Y:S01]  /*54d0*/  ISETP.GT.AND P3, PT, R12, 0x8, PT ;  /* 0x000000080c00780c */ /* 0x000fe20003f64270 */
[----:B------:R-:W-:-:S04]  /*54e0*/  IMAD.WIDE.U32 R116, R13, R100, R108 ;  /* 0x000000640d747225 */ /* 0x000fc800078e006c */
[----:B0-----:R-:W-:Y:S01]  /*54f0*/  FMUL R88, R107, R98 ;  /* 0x000000626b587220 */ /* 0x001fe20000400000 */
[----:B------:R-:W-:Y:S01]  /*5500*/  IMAD.IADD R119, R99, 0x1, R117 ;  /* 0x0000000163777824 */ /* 0x000fe200078e0275 */
[----:B------:R-:W-:Y:S02]  /*5510*/  IADD3 R106, P2, R102, R116, RZ ;  /* 0x00000074666a7210 */ /* 0x000fe40007f5e0ff */
[----:B------:R-:W-:Y:S01]  /*5520*/  FFMA R89, R89, R96, R88 ;  /* 0x0000006059597223 */ /* 0x000fe20000000058 */
[----:B------:R-:W-:Y:S02]  /*5530*/  ISETP.GT.AND P0, PT, R0, RZ, P3 ;  /* 0x000000ff0000720c */ /* 0x000fe40001f04270 */
[----:B------:R-:W-:Y:S01]  /*5540*/  IMAD.X R107, R119, 0x1, R105, P2 ;  /* 0x00000001776b7824 */ /* 0x000fe200010e0669 */
[----:B------:R-:W-:Y:S02]  /*5550*/  LEA R88, P2, R106, R10, 0x1 ;  /* 0x0000000a6a587211 */ /* 0x000fe400078408ff */
[----:B------:R-:W-:-:S02]  /*5560*/  F2FP.F16.F32.PACK_AB R111, RZ, R89 ;  /* 0x00000059ff6f723e */ /* 0x000fc400000000ff */
[----:B------:R-:W-:Y:S02]  /*5570*/  LEA.HI.X R89, R106, R11, R107, 0x1, P2 ;  /* 0x0000000b6a597211 */ /* 0x000fe400010f0c6b */
[----:B------:R-:W-:-:S05]  /*5580*/  PRMT R112, R111, 0x7610, R112 ;  /* 0x000076106f707816 */ /* 0x000fca0000000070 */
[----:B------:R0:W-:Y:S04]  /*5590*/  @P1 STG.E.U16 desc[UR36][R8.64+0x2], R112 ;  /* 0x0000027008001986 */ /* 0x0001e8000c101524 */
[----:B------:R2:W3:Y:S01]  /*55a0*/  @P0 LDG.E.LTC128B.U16 R110, desc[UR36][R88.64] ;  /* 0x00000024586e0981 */ /* 0x0004e2000c1e1520 */
[C---:B------:R-:W-:Y:S01]  /*55b0*/  IMAD.SHL.U32 R111, R6.reuse, 0x10, RZ ;  /* 0x00000010066f7824 */ /* 0x040fe200078e00ff */
[----:B------:R-:W-:Y:S01]  /*55c0*/  SHF.L.U64.HI R113, R6, 0x4, R7 ;  /* 0x0000000406717819 */ /* 0x000fe20000010207 */
[----:B------:R-:W-:Y:S01]  /*55d0*/  BSSY B1, `(.L_x_36) ;  /* 0x0000011000017945 */ /* 0x000fe20003800000 */
[----:B------:R-:W-:Y:S02]  /*55e0*/  IADD3 R114, P1, R4, R116, RZ ;  /* 0x0000007404727210 */ /* 0x000fe40007f3e0ff */
[----:B------:R-:W-:-:S03]  /*55f0*/  IADD3 R106, P2, R111, R8, RZ ;  /* 0x000000086f6a7210 */ /* 0x000fc60007f5e0ff */
[----:B------:R-:W-:Y:S01]  /*5600*/  IMAD.X R115, R5, 0x1, R119, P1 ;  /* 0x0000000105737824 */ /* 0x000fe200008e0677 */
[----:B------:R-:W-:Y:S01]  /*5610*/  ISETP.GT.AND P1, PT, R0, 0x1, P3 ;  /* 0x000000010000780c */ /* 0x000fe20001f24270 */
[----:B------:R-:W-:-:S03]  /*5620*/  IMAD.WIDE.U32 R114, R97, R20, R114 ;  /* 0x0000001461727225 */ /* 0x000fc600078e0072 */
[----:B--2---:R-:W-:Y:S01]  /*5630*/  LEA R88, P5, R114, R10, 0x1 ;  /* 0x0000000a72587211 */ /* 0x004fe200078a08ff */
[----:B---3--:R-:W-:-:S05]  /*5640*/  HADD2.F32 R107, -RZ, R110.H0_H0 ;  /* 0x2000006eff6b7230 */ /* 0x008fca0000004100 */
[----:B------:R-:W-:-:S04]  /*5650*/  FMUL R107, R107, R98 ;  /* 0x000000626b6b7220 */ /* 0x000fc80000400000 */
[----:B------:R-:W-:Y:S01]  /*5660*/  FFMA R107, R90, R96, R107 ;  /* 0x000000605a6b7223 */ /* 0x000fe2000000006b */
[----:B------:R-:W-:-:S04]  /*5670*/  IMAD.IADD R90, R21, 0x1, R115 ;  /* 0x00000001155a7824 */ /* 0x000fc800078e0273 */
[----:B0-----:R-:W-:Y:S01]  /*5680*/  F2FP.F16.F32.PACK_AB R112, RZ, R107 ;  /* 0x0000006bff70723e */ /* 0x001fe200000000ff */
[----:B------:R-:W-:Y:S01]  /*5690*/  IMAD.X R107, R113, 0x1, R9, P2 ;  /* 0x00000001716b7824 */ /* 0x000fe200010e0609 */
[----:B------:R-:W-:-:S04]  /*56a0*/  LEA.HI.X R89, R114, R11, R90, 0x1, P5 ;  /* 0x0000000b72597211 */ /* 0x000fc800028f0c5a */
[----:B------:R0:W-:Y:S01]  /*56b0*/  @P0 STG.E.U16 desc[UR36][R106.64], R112 ;  /* 0x000000706a000986 */ /* 0x0001e2000c101524 */
[----:B------:R-:W-:Y:S05]  /*56c0*/  @!P1 BRA `(.L_x_37) ;  /* 0x0000000000049947 */ /* 0x000fea0003800000 */
[----:B------:R2:W5:Y:S02]  /*56d0*/  LDG.E.LTC128B.U16 R110, desc[UR36][R88.64+0x2] ;  /* 0x00000224586e7981 */ /* 0x000564000c1e1520 */
.L_x_37:
[----:B------:R-:W-:Y:S05]  /*56e0*/  BSYNC B1 ;  /* 0x0000000000017941 */ /* 0x000fea0003800000 */
.L_x_36:
[----:B-----5:R-:W-:Y:S01]  /*56f0*/  HADD2.F32 R115, -RZ, R110.H0_H0 ;  /* 0x2000006eff737230 */ /* 0x020fe20000004100 */
[----:B------:R-:W-:Y:S01]  /*5700*/  ISETP.GT.AND P0, PT, R0, 0x8, P4 ;  /* 0x000000080000780c */ /* 0x000fe20002704270 */
[----:B------:R-:W-:Y:S03]  /*5710*/  BSSY B1, `(.L_x_38) ;  /* 0x000000a000017945 */ /* 0x000fe60003800000 */
[----:B------:R-:W-:-:S04]  /*5720*/  FMUL R90, R115, R98 ;  /* 0x00000062735a7220 */ /* 0x000fc80000400000 */
[----:B------:R-:W-:Y:S01]  /*5730*/  FFMA R90, R91, R96, R90 ;  /* 0x000000605b5a7223 */ /* 0x000fe2000000005a */
[----:B------:R-:W-:-:S04]  /*5740*/  IMAD.MOV.U32 R91, RZ, RZ, R107 ;  /* 0x000000ffff5b7224 */ /* 0x000fc800078e006b */
[----:B------:R-:W-:-:S04]  /*5750*/  F2FP.F16.F32.PACK_AB R90, RZ, R90 ;  /* 0x0000005aff5a723e */ /* 0x000fc800000000ff */
[----:B0-----:R-:W-:Y:S01]  /*5760*/  PRMT R112, R90, 0x7610, R112 ;  /* 0x000076105a707816 */ /* 0x001fe20000000070 */
[----:B------:R-:W-:-:S05]  /*5770*/  IMAD.MOV.U32 R90, RZ, RZ, R106 ;  /* 0x000000ffff5a7224 */ /* 0x000fca00078e006a */
[----:B------:R0:W-:Y:S01]  /*5780*/  @P1 STG.E.U16 desc[UR36][R90.64+0x2], R112 ;  /* 0x000002705a001986 */ /* 0x0001e2000c101524 */
[----:B------:R-:W-:Y:S05]  /*5790*/  @!P0 BRA `(.L_x_39) ;  /* 0x0000000000048947 */ /* 0x000fea0003800000 */
[----:B------:R3:W5:Y:S02]  /*57a0*/  LDG.E.LTC128B.U16 R110, desc[UR36][R14.64+0x10] ;  /* 0x000010240e6e7981 */ /* 0x000764000c1e1520 */
.L_x_39:
[----:B------:R-:W-:Y:S05]  /*57b0*/  BSYNC B1 ;  /* 0x0000000000017941 */ /* 0x000fea0003800000 */
.L_x_38:
[----:B-----5:R-:W-:Y:S01]  /*57c0*/  HADD2.F32 R115, -RZ, R110.H0_H0 ;  /* 0x2000006eff737230 */ /* 0x020fe20000004100 */
[----:B------:R-:W-:Y:S01]  /*57d0*/  ISETP.GT.AND P1, PT, R0, 0x9, P4 ;  /* 0x000000090000780c */ /* 0x000fe20002724270 */
[----:B------:R-:W-:Y:S03]  /*57e0*/  BSSY B1, `(.L_x_40) ;  /* 0x0000007000017945 */ /* 0x000fe60003800000 */
[----:B------:R-:W-:-:S04]  /*57f0*/  FMUL R115, R115, R98 ;  /* 0x0000006273737220 */ /* 0x000fc80000400000 */
[----:B------:R-:W-:-:S05]  /*5800*/  FFMA R115, R92, R96, R115 ;  /* 0x000000605c737223 */ /* 0x000fca0000000073 */
[----:B------:R-:W-:-:S05]  /*5810*/  F2FP.F16.F32.PACK_AB R115, RZ, R115 ;  /* 0x00000073ff73723e */ /* 0x000fca00000000ff */
[----:B------:R4:W-:Y:S01]  /*5820*/  @P0 STG.E.U16 desc[UR36][R8.64+0x10], R115 ;  /* 0x0000107308000986 */ /* 0x0009e2000c101524 */
[----:B------:R-:W-:Y:S05]  /*5830*/  @!P1 BRA `(.L_x_41) ;  /* 0x0000000000049947 */ /* 0x000fea0003800000 */
[----:B------:R0:W5:Y:S02]  /*5840*/  LDG.E.LTC128B.U16 R110, desc[UR36][R14.64+0x12] ;  /* 0x000012240e6e7981 */ /* 0x000164000c1e1520 */
.L_x_41:
[----:B------:R-:W-:Y:S05]  /*5850*/  BSYNC B1 ;  /* 0x0000000000017941 */ /* 0x000fea0003800000 */
.L_x_40:
[----:B----45:R-:W-:Y:S01]  /*5860*/  HADD2.F32 R115, -RZ, R110.H0_H0 ;  /* 0x2000006eff737230 */ /* 0x030fe20000004100 */
        /* <DEDUP_REMOVED lines=8> */
.L_x_43:
[----:B------:R-:W-:Y:S05]  /*58f0*/  BSYNC B1 ;  /* 0x0000000000017941 */ /* 0x000fea0003800000 */
.L_x_42:
        /* <DEDUP_REMOVED lines=9> */
.L_x_45:
[----:B------:R-:W-:Y:S05]  /*5990*/  BSYNC B1 ;  /* 0x0000000000017941 */ /* 0x000fea0003800000 */
.L_x_44:
[----:B----4-:R-:W-:Y:S01]  /*59a0*/  IMAD.MOV.U32 R92, RZ, RZ, R116 ;  /* 0x000000ffff5c7224 */ /* 0x010fe200078e0074 */
[----:B------:R-:W-:Y:S01]  /*59b0*/  ISETP.GT.AND P2, PT, R12, 0x80, PT ;  /* 0x000000800c00780c */ /* 0x000fe20003f44270 */
[----:B0-----:R-:W-:Y:S01]  /*59c0*/  IMAD.MOV.U32 R93, RZ, RZ, R119 ;  /* 0x000000ffff5d7224 */ /* 0x001fe200078e0077 */
[----:B-----5:R-:W-:Y:S01]  /*59d0*/  PRMT R127, R110, 0x7610, R127 ;  /* 0x000076106e7f7816 */ /* 0x020fe2000000007f */
[----:B------:R-:W-:Y:S01]  /*59e0*/  HADD2.F32 R115, -RZ, R110.H0_H0 ;  /* 0x2000006eff737230 */ /* 0x000fe20000004100 */
[----:B------:R-:W-:Y:S01]  /*59f0*/  ISETP.GT.AND P0, PT, R0, RZ, P2 ;  /* 0x000000ff0000720c */ /* 0x000fe20001704270 */
[----:B------:R-:W-:-:S04]  /*5a00*/  IMAD.WIDE.U32 R122, R100, 0x78, R92 ;  /* 0x00000078647a7825 */ /* 0x000fc800078e005c */
[----:B------:R-:W-:Y:S01]  /*5a10*/  FMUL R92, R115, R98 ;  /* 0x00000062735c7220 */ /* 0x000fe20000400000 */
[----:B------:R-:W-:Y:S01]  /*5a20*/  IMAD R101, R101, 0x78, RZ ;  /* 0x0000007865657824 */ /* 0x000fe200078e02ff */
[----:B------:R-:W-:Y:S02]  /*5a30*/  IADD3 R93, P5, R102, R122, RZ ;  /* 0x0000007a665d7210 */ /* 0x000fe40007fbe0ff */
[----:B------:R-:W-:Y:S01]  /*5a40*/  FFMA R95, R95, R96, R92 ;  /* 0x000000605f5f7223 */ /* 0x000fe2000000005c */
[----:B------:R-:W-:-:S04]  /*5a50*/  IMAD.IADD R129, R123, 0x1, R101 ;  /* 0x000000017b817824 */ /* 0x000fc800078e0265 */
[----:B------:R-:W-:Y:S01]  /*5a60*/  IMAD.X R94, R129, 0x1, R105, P5 ;  /* 0x00000001815e7824 */ /* 0x000fe200028e0669 */
[C---:B------:R-:W-:Y:S02]  /*5a70*/  LEA R92, P5, R93.reuse, R10, 0x1 ;  /* 0x0000000a5d5c7211 */ /* 0x040fe400078a08ff */
[----:B------:R-:W-:Y:S02]  /*5a80*/  F2FP.F16.F32.PACK_AB R95, RZ, R95 ;  /* 0x0000005fff5f723e */ /* 0x000fe400000000ff */
[----:B------:R-:W-:-:S03]  /*5a90*/  LEA.HI.X R93, R93, R11, R94, 0x1, P5 ;  /* 0x0000000b5d5d7211 */ /* 0x000fc600028f0c5e */
[----:B------:R0:W-:Y:S04]  /*5aa0*/  @P1 STG.E.U16 desc[UR36][R90.64+0x12], R95 ;  /* 0x0000125f5a001986 */ /* 0x0001e8000c101524 */
[----:B------:R4:W2:Y:S01]  /*5ab0*/  @P0 LDG.E.LTC128B.U16 R127, desc[UR36][R92.64] ;  /* 0x000000245c7f0981 */ /* 0x0008a2000c1e1520 */
[----:B------:R-:W-:Y:S01]  /*5ac0*/  IMAD.WIDE.U32 R118, R100, 0x78, R108 ;  /* 0x0000007864767825 */ /* 0x000fe200078e006c */
[----:B------:R-:W-:Y:S03]  /*5ad0*/  BSSY B1, `(.L_x_46) ;  /* 0x0000018000017945 */ /* 0x000fe60003800000 */
[----:B------:R-:W-:Y:S02]  /*5ae0*/  IMAD.MOV.U32 R124, RZ, RZ, R106 ;  /* 0x000000ffff7c7224 */ /* 0x000fe400078e006a */
[----:B------:R-:W-:-:S02]  /*5af0*/  IMAD.MOV.U32 R125, RZ, RZ, R107 ;  /* 0x000000ffff7d7224 */ /* 0x000fc400078e006b */
[----:B------:R-:W-:Y:S02]  /*5b00*/  IMAD.IADD R117, R101, 0x1, R119 ;  /* 0x0000000165757824 */ /* 0x000fe400078e0277 */
[----:B------:R-:W-:Y:S02]  /*5b10*/  IMAD.MOV.U32 R116, RZ, RZ, R118 ;  /* 0x000000ffff747224 */ /* 0x000fe400078e0076 */
[----:B------:R-:W-:Y:S02]  /*5b20*/  IMAD R121, R7, 0xf0, RZ ;  /* 0x000000f007797824 */ /* 0x000fe400078e02ff */
[----:B------:R-:W-:-:S04]  /*5b30*/  IMAD.WIDE.U32 R124, R6, 0xf0, R124 ;  /* 0x000000f0067c7825 */ /* 0x000fc800078e007c */
[----:B0-----:R-:W-:-:S04]  /*5b40*/  IMAD.WIDE.U32 R94, R13, R100, R116 ;  /* 0x000000640d5e7225 */ /* 0x001fc800078e0074 */
[----:B------:R-:W-:Y:S01]  /*5b50*/  IMAD.IADD R107, R125, 0x1, R121 ;  /* 0x000000017d6b7824 */ /* 0x000fe200078e0279 */
[----:B------:R-:W-:Y:S01]  /*5b60*/  IADD3 R94, P1, R4, R94, RZ ;  /* 0x0000005e045e7210 */ /* 0x000fe20007f3e0ff */
[----:B------:R-:W-:-:S03]  /*5b70*/  @P0 IMAD.MOV.U32 R106, RZ, RZ, R124 ;  /* 0x000000ffff6a0224 */ /* 0x000fc600078e007c */
[----:B------:R-:W-:Y:S02]  /*5b80*/  IADD3.X R95, R5, R99, R95, P1, !PT ;  /* 0x00000063055f7210 */ /* 0x000fe40000ffe45f */
[----:B------:R-:W-:Y:S01]  /*5b90*/  ISETP.GT.AND P1, PT, R0, 0x1, P2 ;  /* 0x000000010000780c */ /* 0x000fe20001724270 */
[----:B------:R-:W-:-:S03]  /*5ba0*/  IMAD.WIDE.U32 R94, R97, R20, R94 ;  /* 0x00000014615e7225 */ /* 0x000fc600078e005e */
[----:B----4-:R-:W-:Y:S01]  /*5bb0*/  LEA R92, P5, R94, R10, 0x1 ;  /* 0x0000000a5e5c7211 */ /* 0x010fe200078a08ff */
[----:B--2---:R-:W-:-:S05]  /*5bc0*/  HADD2.F32 R115, -RZ, R127.H0_H0 ;  /* 0x2000007fff737230 */ /* 0x004fca0000004100 */
[----:B------:R-:W-:-:S04]  /*5bd0*/  FMUL R115, R115, R98 ;  /* 0x0000006273737220 */ /* 0x000fc80000400000 */
[----:B------:R-:W-:Y:S01]  /*5be0*/  FFMA R115, R80, R96, R115 ;  /* 0x0000006050737223 */ /* 0x000fe20000000073 */
[----:B------:R-:W-:-:S04]  /*5bf0*/  IMAD.IADD R80, R21, 0x1, R95 ;  /* 0x0000000115507824 */ /* 0x000fc800078e025f */
[----:B------:R-:W-:Y:S02]  /*5c00*/  F2FP.F16.F32.PACK_AB R115, RZ, R115 ;  /* 0x00000073ff73723e */ /* 0x000fe400000000ff */
[----:B------:R-:W-:-:S03]  /*5c10*/  LEA.HI.X R93, R94, R11, R80, 0x1, P5 ;  /* 0x0000000b5e5d7211 */ /* 0x000fc600028f0c50 */
[----:B------:R0:W-:Y:S01]  /*5c20*/  @P0 STG.E.U16 desc[UR36][R106.64], R115 ;  /* 0x000000736a000986 */ /* 0x0001e2000c101524 */
[----:B------:R-:W-:Y:S05]  /*5c30*/  @!P1 BRA `(.L_x_47) ;  /* 0x0000000000049947 */ /* 0x000fea0003800000 */
[----:B------:R2:W5:Y:S02]  /*5c40*/  LDG.E.LTC128B.U16 R127, desc[UR36][R92.64+0x2] ;  /* 0x000002245c7f7981 */ /* 0x000564000c1e1520 */
.L_x_47:
[----:B------:R-:W-:Y:S05]  /*5c50*/  BSYNC B1 ;  /* 0x0000000000017941 */ /* 0x000fea0003800000 */
.L_x_46:
[----:B-----5:R-:W-:Y:S01]  /*5c60*/  HADD2.F32 R95, -RZ, R127.H0_H0 ;  /* 0x2000007fff5f7230 */ /* 0x020fe20000004100 */
[----:B------:R-:W-:Y:S01]  /*5c70*/  IADD3 R122, P0, R108, R122, RZ ;  /* 0x0000007a6c7a7210 */ /* 0x000fe20007f1e0ff */
[C---:B------:R-:W-:Y:S01]  /*5c80*/  IMAD.SHL.U32 R131, R6.reuse, 0x200, RZ ;  /* 0x0000020006837824 */ /* 0x040fe200078e00ff */
[C---:B------:R-:W-:Y:S01]  /*5c90*/  SHF.L.U64.HI R133, R6.reuse, 0x9, R7 ;  /* 0x0000000906857819 */ /* 0x040fe20000010207 */
[----:B------:R-:W-:Y:S01]  /*5ca0*/  BSSY B1, `(.L_x_48) ;  /* 0x000001c000017945 */ /* 0x000fe20003800000 */
[----:B------:R-:W-:Y:S01]  /*5cb0*/  FMUL R80, R95, R98 ;  /* 0x000000625f507220 */ /* 0x000fe20000400000 */
[----:B------:R-:W-:Y:S01]  /*5cc0*/  IMAD.X R123, R129, 0x1, R109, P0 ;  /* 0x00000001817b7824 */ /* 0x000fe200000e066d */
[----:B------:R-:W-:Y:S02]  /*5cd0*/  IADD3 R114, P0, P5, R111, R8, R131 ;  /* 0x000000086f727210 */ /* 0x000fe40007d1e083 */
[----:B------:R-:W-:Y:S01]  /*5ce0*/  FFMA R94, R81, R96, R80 ;  /* 0x00000060515e7223 */ /* 0x000fe20000000050 */
[----:B------:R-:W-:Y:S01]  /*5cf0*/  IMAD.WIDE.U32 R80, R6, 0xf0, R90 ;  /* 0x000000f006507825 */ /* 0x000fe200078e005a */
[----:B0-----:R-:W-:-:S02]  /*5d00*/  IADD3.X R115, R113, R9, R133, P0, P5 ;  /* 0x0000000971737210 */ /* 0x001fc400007ea485 */
[----:B------:R-:W-:Y:S01]  /*5d10*/  IADD3 R119, P0, R122, R102, RZ ;  /* 0x000000667a777210 */ /* 0x000fe20007f1e0ff */
[----:B------:R-:W-:Y:S01]  /*5d20*/  IMAD.IADD R95, R121, 0x1, R81 ;  /* 0x00000001795f7824 */ /* 0x000fe200078e0251 */
[----:B------:R-:W-:Y:S01]  /*5d30*/  F2FP.F16.F32.PACK_AB R94, RZ, R94 ;  /* 0x0000005eff5e723e */ /* 0x000fe200000000ff */
[----:B------:R-:W-:Y:S01]  /*5d40*/  IMAD.WIDE.U32 R120, R100, 0x78, R122 ;  /* 0x0000007864787825 */ /* 0x000fe200078e007a */
[----:B------:R-:W-:Y:S02]  /*5d50*/  ISETP.GT.AND P6, PT, R12, 0x88, PT ;  /* 0x000000880c00780c */ /* 0x000fe40003fc4270 */
[----:B------:R-:W-:Y:S01]  /*5d60*/  PRMT R125, R94, 0x7610, R125 ;  /* 0x000076105e7d7816 */ /* 0x000fe2000000007d */
[----:B------:R-:W-:Y:S02]  /*5d70*/  @P1 IMAD.MOV.U32 R94, RZ, RZ, R80 ;  /* 0x000000ffff5e1224 */ /* 0x000fe400078e0050 */
[----:B------:R-:W-:Y:S02]  /*5d80*/  IMAD.IADD R135, R101, 0x1, R121 ;  /* 0x0000000165877824 */ /* 0x000fe400078e0279 */
[----:B------:R-:W-:Y:S01]  /*5d90*/  IMAD.X R128, R123, 0x1, R105, P0 ;  /* 0x000000017b807824 */ /* 0x000fe200000e0669 */
[----:B------:R0:W-:Y:S01]  /*5da0*/  @P1 STG.E.U16 desc[UR36][R94.64+0x2], R125 ;  /* 0x0000027d5e001986 */ /* 0x0001e2000c101524 */
[----:B------:R-:W-:-:S02]  /*5db0*/  IADD3 R110, P1, P5, R102, R120, R108 ;  /* 0x00000078666e7210 */ /* 0x000fc40007d3e06c */
[----:B------:R-:W-:Y:S02]  /*5dc0*/  IADD3 R118, P0, R108, R118, RZ ;  /* 0x000000766c767210 */ /* 0x000fe40007f1e0ff */
[----:B------:R-:W-:Y:S02]  /*5dd0*/  IADD3.X R112, R105, R135, R109, P1, P5 ;  /* 0x0000008769707210 */ /* 0x000fe40000fea46d */
[----:B------:R-:W-:-:S04]  /*5de0*/  LEA R122, P1, R119, R10, 0x1 ;  /* 0x0000000a777a7211 */ /* 0x000fc800078208ff */
[----:B------:R-:W-:Y:S02]  /*5df0*/  LEA.HI.X R123, R119, R11, R128, 0x1, P1 ;  /* 0x0000000b777b7211 */ /* 0x000fe400008f0c80 */
[----:B------:R-:W-:Y:S02]  /*5e00*/  ISETP.GT.AND P1, PT, R0, RZ, P6 ;  /* 0x000000ff0000720c */ /* 0x000fe40003724270 */
[----:B------:R-:W-:Y:S01]  /*5e10*/  P2R R119, PR, RZ, 0x40 ;  /* 0x00000040ff777803 */ /* 0x000fe20000000000 */
[----:B------:R-:W-:Y:S01]  /*5e20*/  IMAD.X R119, R117, 0x1, R109, P0 ;  /* 0x0000000175777824 */ /* 0x000fe200000e066d */
[----:B------:R-:W-:-:S09]  /*5e30*/  IADD3 R124, P0, R111, R124, RZ ;  /* 0x0000007c6f7c7210 */ /* 0x000fd20007f1e0ff */
[----:B0-----:R-:W-:Y:S05]  /*5e40*/  @!P1 BRA `(.L_x_49) ;  /* 0x0000000000049947 */ /* 0x001fea0003800000 */
[----:B------:R0:W5:Y:S02]  /*5e50*/  LDG.E.LTC128B.U16 R127, desc[UR36][R122.64] ;  /* 0x000000247a7f7981 */ /* 0x000164000c1e1520 */
.L_x_49:
[----:B------:R-:W-:Y:S05]  /*5e60*/  BSYNC B1 ;  /* 0x0000000000017941 */ /* 0x000fea0003800000 */
.L_x_48:
[----:B-----5:R-:W-:Y:S01]  /*5e70*/  HADD2.F32 R129, -RZ, R127.H0_H0 ;  /* 0x2000007fff817230 */ /* 0x020fe20000004100 */
[----:B------:R-:W-:Y:S01]  /*5e80*/  BSSY B1, `(.L_x_50) ;  /* 0x0000010000017945 */ /* 0x000fe20003800000 */
[----:B0-----:R-:W-:-:S04]  /*5e90*/  IMAD.WIDE.U32 R122, R13, R100, R118 ;  /* 0x000000640d7a7225 */ /* 0x001fc800078e0076 */
[----:B------:R-:W-:Y:S01]  /*5ea0*/  FMUL R129, R129, R98 ;  /* 0x0000006281817220 */ /* 0x000fe20000400000 */
[----:B------:R-:W-:Y:S01]  /*5eb0*/  IMAD.X R125, R107, 0x1, R113, P0 ;  /* 0x000000016b7d7824 */ /* 0x000fe200000e0671 */
[----:B------:R-:W-:Y:S02]  /*5ec0*/  IADD3 R122, P0, R4, R122, RZ ;  /* 0x0000007a047a7210 */ /* 0x000fe40007f1e0ff */
[----:B------:R-:W-:Y:S02]  /*5ed0*/  FFMA R129, R82, R96, R129 ;  /* 0x0000006052817223 */ /* 0x000fe40000000081 */
[----:B------:R-:W-:-:S03]  /*5ee0*/  IADD3.X R123, R5, R99, R123, P0, !PT ;  /* 0x00000063057b7210 */ /* 0x000fc600007fe47b */
[----:B------:R-:W-:Y:S01]  /*5ef0*/  F2FP.F16.F32.PACK_AB R129, RZ, R129 ;  /* 0x00000081ff81723e */ /* 0x000fe200000000ff */
[----:B------:R-:W-:-:S04]  /*5f00*/  IMAD.WIDE.U32 R122, R97, R20, R122 ;  /* 0x00000014617a7225 */ /* 0x000fc800078e007a */
[----:B------:R0:W-:Y:S01]  /*5f10*/  @P1 STG.E.U16 desc[UR36][R124.64], R129 ;  /* 0x000000817c001986 */ /* 0x0001e2000c101524 */
[----:B------:R-:W-:Y:S01]  /*5f20*/  ISETP.GT.AND P1, PT, R0, 0x1, P6 ;  /* 0x000000010000780c */ /* 0x000fe20003724270 */
[----:B------:R-:W-:Y:S01]  /*5f30*/  IMAD.IADD R82, R21, 0x1, R123 ;  /* 0x0000000115527824 */ /* 0x000fe200078e027b */
[----:B------:R-:W-:-:S04]  /*5f40*/  LEA R106, P0, R122, R10, 0x1 ;  /* 0x0000000a7a6a7211 */ /* 0x000fc800078008ff */
[----:B------:R-:W-:-:S07]  /*5f50*/  LEA.HI.X R107, R122, R11, R82, 0x1, P0 ;  /* 0x0000000b7a6b7211 */ /* 0x000fce00000f0c52 */
[----:B0-----:R-:W-:Y:S05]  /*5f60*/  @!P1 BRA `(.L_x_51) ;  /* 0x0000000000049947 */ /* 0x001fea0003800000 */
[----:B------:R0:W5:Y:S02]  /*5f70*/  LDG.E.LTC128B.U16 R127, desc[UR36][R106.64+0x2] ;  /* 0x000002246a7f7981 */ /* 0x000164000c1e1520 */
.L_x_51:
[----:B------:R-:W-:Y:S05]  /*5f80*/  BSYNC B1 ;  /* 0x0000000000017941 */ /* 0x000fea0003800000 */
.L_x_50:
[----:B-----5:R-:W-:Y:S01]  /*5f90*/  HADD2.F32 R123, -RZ, R127.H0_H0 ;  /* 0x2000007fff7b7230 */ /* 0x020fe20000004100 */
[----:B------:R-:W-:Y:S04]  /*5fa0*/  BSSY B1, `(.L_x_52) ;  /* 0x000000a000017945 */ /* 0x000fe80003800000 */
[----:B------:R-:W-:-:S04]  /*5fb0*/  FMUL R82, R123, R98 ;  /* 0x000000627b527220 */ /* 0x000fc80000400000 */
[----:B------:R-:W-:Y:S01]  /*5fc0*/  FFMA R83, R83, R96, R82 ;  /* 0x0000006053537223 */ /* 0x000fe20000000052 */
[----:B------:R-:W-:-:S04]  /*5fd0*/  IADD3 R82, P0, R111, R80, RZ ;  /* 0x000000506f527210 */ /* 0x000fc80007f1e0ff */
[----:B------:R-:W-:Y:S01]  /*5fe0*/  F2FP.F16.F32.PACK_AB R122, RZ, R83 ;  /* 0x00000053ff7a723e */ /* 0x000fe200000000ff */
[----:B------:R-:W-:Y:S01]  /*5ff0*/  IMAD.X R83, R95, 0x1, R113, P0 ;  /* 0x000000015f537824 */ /* 0x000fe200000e0671 */
[----:B------:R-:W-:-:S04]  /*6000*/  ISETP.GT.AND P0, PT, R0, 0x8, P2 ;  /* 0x000000080000780c */ /* 0x000fc80001704270 */
[----:B------:R4:W-:Y:S09]  /*6010*/  @P1 STG.E.U16 desc[UR36][R82.64+0x2], R122 ;  /* 0x0000027a52001986 */ /* 0x0009f2000c101524 */
[----:B------:R-:W-:Y:S05]  /*6020*/  @!P0 BRA `(.L_x_53) ;  /* 0x0000000000048947 */ /* 0x000fea0003800000 */
[----:B------:R0:W5:Y:S02]  /*6030*/  LDG.E.LTC128B.U16 R127, desc[UR36][R92.64+0x10] ;  /* 0x000010245c7f7981 */ /* 0x000164000c1e1520 */
.L_x_53:
[----:B------:R-:W-:Y:S05]  /*6040*/  BSYNC B1 ;  /* 0x0000000000017941 */ /* 0x000fea0003800000 */
.L_x_52:
[----:B-----5:R-:W-:Y:S01]  /*6050*/  HADD2.F32 R123, -RZ, R127.H0_H0 ;  /* 0x2000007fff7b7230 */ /* 0x020fe20000004100 */
[----:B------:R-:W-:Y:S01]  /*6060*/  ISETP.GT.AND P1, PT, R0, 0x9, P2 ;  /* 0x000000090000780c */ /* 0x000fe20001724270 */
[----:B----4-:R-:W-:Y:S01]  /*6070*/  @P0 IMAD.MOV.U32 R122, RZ, RZ, R80 ;  /* 0x000000ffff7a0224 */ /* 0x010fe200078e0050 */
[----:B------:R-:W-:Y:S02]  /*6080*/  BSSY B1, `(.L_x_54) ;  /* 0x0000009000017945 */ /* 0x000fe40003800000 */
[----:B------:R-:W-:-:S04]  /*6090*/  FMUL R123, R123, R98 ;  /* 0x000000627b7b7220 */ /* 0x000fc80000400000 */
[----:B------:R-:W-:-:S05]  /*60a0*/  FFMA R123, R84, R96, R123 ;  /* 0x00000060547b7223 */ /* 0x000fca000000007b */
[----:B------:R-:W-:-:S04]  /*60b0*/  F2FP.F16.F32.PACK_AB R123, RZ, R123 ;  /* 0x0000007bff7b723e */ /* 0x000fc800000000ff */
[----:B------:R-:W-:Y:S01]  /*60c0*/  PRMT R84, R123, 0x7610, R84 ;  /* 0x000076107b547816 */ /* 0x000fe20000000054 */
[----:B------:R-:W-:-:S05]  /*60d0*/  @P0 IMAD.MOV.U32 R123, RZ, RZ, R95 ;  /* 0x000000ffff7b0224 */ /* 0x000fca00078e005f */
[----:B------:R4:W-:Y:S01]  /*60e0*/  @P0 STG.E.U16 desc[UR36][R122.64+0x10], R84 ;  /* 0x000010547a000986 */ /* 0x0009e2000c101524 */
[----:B------:R-:W-:Y:S05]  /*60f0*/  @!P1 BRA `(.L_x_55) ;  /* 0x0000000000049947 */ /* 0x000fea0003800000 */
[----:B------:R0:W5:Y:S02]  /*6100*/  LDG.E.LTC128B.U16 R127, desc[UR36][R92.64+0x12] ;  /* 0x000012245c7f7981 */ /* 0x000164000c1e1520 */
.L_x_55:
[----:B------:R-:W-:Y:S05]  /*6110*/  BSYNC B1 ;  /* 0x0000000000017941 */ /* 0x000fea0003800000 */
.L_x_54:
[----:B----45:R-:W-:Y:S01]  /*6120*/  HADD2.F32 R123, -RZ, R127.H0_H0 ;  /* 0x2000007fff7b7230 */ /* 0x030fe20000004100 */
[----:B------:R-:W-:Y:S01]  /*6130*/  ISETP.GT.AND P0, PT, R0, 0x8, P6 ;  /* 0x000000080000780c */ /* 0x000fe20003704270 */
[----:B------:R-:W-:Y:S03]  /*6140*/  BSSY B1, `(.L_x_56) ;  /* 0x000000a000017945 */ /* 0x000fe60003800000 */
[----:B------:R-:W-:-:S04]  /*6150*/  FMUL R84, R123, R98 ;  /* 0x000000627b547220 */ /* 0x000fc80000400000 */
[----:B------:R-:W-:Y:S01]  /*6160*/  FFMA R84, R85, R96, R84 ;  /* 0x0000006055547223 */ /* 0x000fe20000000054 */
[----:B------:R-:W-:-:S04]  /*6170*/  @P1 IMAD.MOV.U32 R85, RZ, RZ, R95 ;  /* 0x000000ffff551224 */ /* 0x000fc800078e005f */
[----:B------:R-:W-:-:S04]  /*6180*/  F2FP.F16.F32.PACK_AB R84, RZ, R84 ;  /* 0x00000054ff54723e */ /* 0x000fc800000000ff */
[----:B------:R-:W-:Y:S01]  /*6190*/  PRMT R122, R84, 0x7610, R122 ;  /* 0x00007610547a7816 */ /* 0x000fe2000000007a */
[----:B------:R-:W-:-:S05]  /*61a0*/  @P1 IMAD.MOV.U32 R84, RZ, RZ, R80 ;  /* 0x000000ffff541224 */ /* 0x000fca00078e0050 */
[----:B------:R4:W-:Y:S01]  /*61b0*/  @P1 STG.E.U16 desc[UR36][R84.64+0x12], R122 ;  /* 0x0000127a54001986 */ /* 0x0009e2000c101524 */
[----:B------:R-:W-:Y:S05]  /*61c0*/  @!P0 BRA `(.L_x_57) ;  /* 0x0000000000048947 */ /* 0x000fea0003800000 */
[----:B------:R0:W5:Y:S02]  /*61d0*/  LDG.E.LTC128B.U16 R127, desc[UR36][R106.64+0x10] ;  /* 0x000010246a7f7981 */ /* 0x000164000c1e1520 */
.L_x_57:
[----:B------:R-:W-:Y:S05]  /*61e0*/  BSYNC B1 ;  /* 0x0000000000017941 */ /* 0x000fea0003800000 */
.L_x_56:
[----:B----45:R-:W-:Y:S01]  /*61f0*/  HADD2.F32 R85, -RZ, R127.H0_H0 ;  /* 0x2000007fff557230 */ /* 0x030fe20000004100 */
[----:B------:R-:W-:Y:S01]  /*6200*/  BSSY B1, `(.L_x_58) ;  /* 0x000000f000017945 */ /* 0x000fe20003800000 */
[----:B------:R-:W-:-:S04]  /*6210*/  IMAD.WIDE.U32 R116, R100, 0x78, R116 ;  /* 0x0000007864747825 */ /* 0x000fc800078e0074 */
[----:B------:R-:W-:Y:S01]  /*6220*/  FMUL R85, R85, R98 ;  /* 0x0000006255557220 */ /* 0x000fe20000400000 */
[----:B------:R-:W-:-:S03]  /*6230*/  IADD3 R84, P1, R108, R116, RZ ;  /* 0x000000746c547210 */ /* 0x000fc60007f3e0ff */
[----:B------:R-:W-:Y:S01]  /*6240*/  FFMA R86, R86, R96, R85 ;  /* 0x0000006056567223 */ /* 0x000fe20000000055 */
[----:B------:R-:W-:-:S04]  /*6250*/  IADD3.X R85, R109, R101, R117, P1, !PT ;  /* 0x000000656d557210 */ /* 0x000fc80000ffe475 */
[----:B------:R-:W-:Y:S01]  /*6260*/  F2FP.F16.F32.PACK_AB R86, RZ, R86 ;  /* 0x00000056ff56723e */ /* 0x000fe200000000ff */
[----:B------:R-:W-:-:S04]  /*6270*/  IMAD.WIDE.U32 R84, R13, R100, R84 ;  /* 0x000000640d547225 */ /* 0x000fc800078e0054 */
[----:B------:R4:W-:Y:S01]  /*6280*/  @P0 STG.E.U16 desc[UR36][R82.64+0x10], R86 ;  /* 0x0000105652000986 */ /* 0x0009e2000c101524 */
[----:B------:R-:W-:Y:S02]  /*6290*/  ISETP.GT.AND P0, PT, R0, 0x9, P6 ;  /* 0x000000090000780c */ /* 0x000fe40003704270 */
[----:B------:R-:W-:-:S04]  /*62a0*/  IADD3 R116, P1, R4, R84, RZ ;  /* 0x0000005404747210 */ /* 0x000fc80007f3e0ff */
[----:B------:R-:W-:-:S03]  /*62b0*/  IADD3.X R117, R5, R99, R85, P1, !PT ;  /* 0x0000006305757210 */ /* 0x000fc60000ffe455 */
[----:B------:R-:W-:-:S04]  /*62c0*/  IMAD.WIDE.U32 R116, R97, R20, R116 ;  /* 0x0000001461747225 */ /* 0x000fc800078e0074 */
[----:B----4-:R-:W-:Y:S05]  /*62d0*/  @!P0 BRA `(.L_x_59) ;  /* 0x0000000000048947 */ /* 0x010fea0003800000 */
[----:B------:R4:W5:Y:S02]  /*62e0*/  LDG.E.LTC128B.U16 R127, desc[UR36][R106.64+0x12] ;  /* 0x000012246a7f7981 */ /* 0x000964000c1e1520 */
.L_x_59:
[----:B------:R-:W-:Y:S05]  /*62f0*/  BSYNC B1 ;  /* 0x0000000000017941 */ /* 0x000fea0003800000 */
.L_x_58:
[----:B-----5:R-:W-:Y:S01]  /*6300*/  HADD2.F32 R85, -RZ, R127.H0_H0 ;  /* 0x2000007fff557230 */ /* 0x020fe20000004100 */
[----:B------:R-:W-:Y:S01]  /*6310*/  LEA R84, P1, R116, R10, 0x1 ;  /* 0x0000000a74547211 */ /* 0x000fe200078208ff */
[----:B------:R-:W-:Y:S01]  /*6320*/  IMAD.IADD R103, R21, 0x1, R117 ;  /* 0x0000000115677824 */ /* 0x000fe200078e0275 */
[C---:B------:R-:W-:Y:S01]  /*6330*/  SHF.L.U64.HI R121, R6.reuse, 0x8, R7 ;  /* 0x0000000806797819 */ /* 0x040fe20000010207 */
[----:B------:R-:W-:Y:S02]  /*6340*/  IMAD.SHL.U32 R117, R6, 0x100, RZ ;  /* 0x0000010006757824 */ /* 0x000fe400078e00ff */
[----:B------:R-:W-:Y:S01]  /*6350*/  FMUL R86, R85, R98 ;  /* 0x0000006255567220 */ /* 0x000fe20000400000 */
[----:B------:R-:W-:Y:S01]  /*6360*/  IMAD.WIDE.U32 R118, R100, 0x78, R118 ;  /* 0x0000007864767825 */ /* 0x000fe200078e0076 */
[----:B------:R-:W-:Y:S02]  /*6370*/  LEA.HI.X R85, R116, R11, R103, 0x1, P1 ;  /* 0x0000000b74557211 */ /* 0x000fe400008f0c67 */
[----:B------:R-:W-:Y:S01]  /*6380*/  IADD3 R103, P1, R102, R120, RZ ;  /* 0x0000007866677210 */ /* 0x000fe20007f3e0ff */
[----:B------:R-:W-:-:S04]  /*6390*/  FFMA R86, R87, R96, R86 ;  /* 0x0000006057567223 */ /* 0x000fc80000000056 */
[--C-:B------:R-:W-:Y:S01]  /*63a0*/  IMAD.X R104, R135, 0x1, R105.reuse, P1 ;  /* 0x0000000187687824 */ /* 0x100fe200008e0669 */
[C---:B------:R-:W-:Y:S02]  /*63b0*/  LEA R102, P1, R103.reuse, R10, 0x1 ;  /* 0x0000000a67667211 */ /* 0x040fe400078208ff */
[----:B------:R-:W-:Y:S02]  /*63c0*/  F2FP.F16.F32.PACK_AB R87, RZ, R86 ;  /* 0x00000056ff57723e */ /* 0x000fe400000000ff */
[----:B------:R-:W-:Y:S02]  /*63d0*/  LEA.HI.X R103, R103, R11, R104, 0x1, P1 ;  /* 0x0000000b67677211 */ /* 0x000fe400008f0c68 */
[----:B------:R-:W-:Y:S02]  /*63e0*/  IADD3 R86, P1, R131, R8, RZ ;  /* 0x0000000883567210 */ /* 0x000fe40007f3e0ff */
[----:B------:R-:W-:-:S03]  /*63f0*/  PRMT R105, R87, 0x7610, R105 ;  /* 0x0000761057697816 */ /* 0x000fc60000000069 */
[----:B------:R-:W-:Y:S02]  /*6400*/  IMAD.X R87, R133, 0x1, R9, P1 ;  /* 0x0000000185577824 */ /* 0x000fe400008e0609 */
[----:B------:R0:W-:Y:S01]  /*6410*/  @P0 STG.E.U16 desc[UR36][R82.64+0x12], R105 ;  /* 0x0000126952000986 */ /* 0x0001e2000c101524 */
[----:B------:R-:W-:-:S04]  /*6420*/  IADD3 R6, P0, P1, R111, R80, R117 ;  /* 0x000000506f067210 */ /* 0x000fc8000791e075 */
[----:B------:R-:W-:Y:S02]  /*6430*/  IADD3.X R7, R113, R95, R121, P0, P1 ;  /* 0x0000005f71077210 */ /* 0x000fe400007e2479 */
[----:B------:R-:W-:Y:S02]  /*6440*/  IADD3 R104, P0, R108, R118, RZ ;  /* 0x000000766c687210 */ /* 0x000fe40007f1e0ff */
[----:B------:R-:W-:Y:S02]  /*6450*/  ISETP.GT.AND P1, PT, R12, 0x100, PT ;  /* 0x000001000c00780c */ /* 0x000fe40003f24270 */
[----:B0-----:R-:W-:Y:S02]  /*6460*/  IADD3.X R105, R109, R101, R119, P0, !PT ;  /* 0x000000656d697210 */ /* 0x001fe400007fe477 */
[----:B------:R-:W-:-:S13]  /*6470*/  ISETP.GT.AND P0, PT, R0, RZ, P1 ;  /* 0x000000ff0000720c */ /* 0x000fda0000f04270 */
[----:B------:R-:W2:Y:S01]  /*6480*/  @P0 LDG.E.LTC128B.U16 R127, desc[UR36][R102.64] ;  /* 0x00000024667f0981 */ /* 0x000ea2000c1e1520 */
[----:B------:R-:W-:Y:S01]  /*6490*/  BSSY B1, `(.L_x_60) ;  /* 0x000000d000017945 */ /* 0x000fe20003800000 */
[----:B--2---:R-:W-:-:S05]  /*64a0*/  HADD2.F32 R101, -RZ, R127.H0_H0 ;  /* 0x2000007fff657230 */ /* 0x004fca0000004100 */
[----:B------:R-:W-:-:S04]  /*64b0*/  FMUL R101, R101, R98 ;  /* 0x0000006265657220 */ /* 0x000fc80000400000 */
[----:B------:R-:W-:-:S05]  /*64c0*/  FFMA R101, R72, R96, R101 ;  /* 0x0000006048657223 */ /* 0x000fca0000000065 */
[----:B------:R-:W-:-:S04]  /*64d0*/  F2FP.F16.F32.PACK_AB R101, RZ, R101 ;  /* 0x00000065ff65723e */ /* 0x000fc800000000ff */
[----:B------:R-:W-:Y:S01]  /*64e0*/  PRMT R72, R101, 0x7610, R72 ;  /* 0x0000761065487816 */ /* 0x000fe20000000048 */
[----:B------:R-:W-:-:S04]  /*64f0*/  IMAD.WIDE.U32 R100, R13, R100, R104 ;  /* 0x000000640d647225 */ /* 0x000fc800078e0068 */
[----:B------:R0:W-:Y:S01]  /*6500*/  @P0 STG.E.U16 desc[UR36][R86.64], R72 ;  /* 0x0000004856000986 */ /* 0x0001e2000c101524 */
[----:B------:R-:W-:-:S04]  /*6510*/  IADD3 R4, P0, R4, R100, RZ ;  /* 0x0000006404047210 */ /* 0x000fc80007f1e0ff */
[----:B------:R-:W-:Y:S02]  /*6520*/  IADD3.X R5, R5, R99, R101, P0, !PT ;  /* 0x0000006305057210 */ /* 0x000fe400007fe465 */
[----:B------:R-:W-:-:S13]  /*6530*/  ISETP.GT.AND P0, PT, R0, 0x1, P1 ;  /* 0x000000010000780c */ /* 0x000fda0000f04270 */
[----:B0-----:R-:W-:Y:S05]  /*6540*/  @!P0 BRA `(.L_x_61) ;  /* 0x0000000000048947 */ /* 0x001fea0003800000 */
[----:B------:R0:W5:Y:S02]  /*6550*/  LDG.E.LTC128B.U16 R127, desc[UR36][R84.64+0x2] ;  /* 0x00000224547f7981 */ /* 0x000164000c1e1520 */
.L_x_61:
[----:B------:R-:W-:Y:S05]  /*6560*/  BSYNC B1 ;  /* 0x0000000000017941 */ /* 0x000fea0003800000 */
.L_x_60:
[----:B-----5:R-:W-:Y:S01]  /*6570*/  HADD2.F32 R13, -RZ, R127.H0_H0 ;  /* 0x2000007fff0d7230 */ /* 0x020fe20000004100 */
[----:B------:R-:W-:Y:S04]  /*6580*/  BSSY B1, `(.L_x_62) ;  /* 0x0000012000017945 */ /* 0x000fe80003800000 */
[----:B------:R-:W-:-:S04]  /*6590*/  FMUL R72, R13, R98 ;  /* 0x000000620d487220 */ /* 0x000fc80000400000 */
[----:B------:R-:W-:-:S05]  /*65a0*/  FFMA R72, R73, R96, R72 ;  /* 0x0000006049487223 */ /* 0x000fca0000000048 */
[----:B------:R-:W-:-:S04]  /*65b0*/  F2FP.F16.F32.PACK_AB R72, RZ, R72 ;  /* 0x00000048ff48723e */ /* 0x000fc800000000ff */
[----:B------:R-:W-:Y:S01]  /*65c0*/  PRMT R13, R72, 0x7610, R13 ;  /* 0x00007610480d7816 */ /* 0x000fe2000000000d */
[----:B------:R-:W-:-:S04]  /*65d0*/  IMAD.WIDE.U32 R72, R97, R20, R4 ;  /* 0x0000001461487225 */ /* 0x000fc800078e0004 */
[----:B------:R2:W-:Y:S01]  /*65e0*/  @P0 STG.E.U16 desc[UR36][R86.64+0x2], R13 ;  /* 0x0000020d56000986 */ /* 0x0005e2000c101524 */
[----:B------:R-:W-:Y:S01]  /*65f0*/  LEA R4, P0, R110, R10, 0x1 ;  /* 0x0000000a6e047211 */ /* 0x000fe200078008ff */
[----:B------:R-:W-:-:S03]  /*6600*/  IMAD.IADD R21, R21, 0x1, R73 ;  /* 0x0000000115157824 */ /* 0x000fc600078e0249 */
[----:B------:R-:W-:Y:S02]  /*6610*/  LEA.HI.X R5, R110, R11, R112, 0x1, P0 ;  /* 0x0000000b6e057211 */ /* 0x000fe400000f0c70 */
[----:B------:R-:W-:-:S04]  /*6620*/  LEA R10, P0, R72, R10, 0x1 ;  /* 0x0000000a480a7211 */ /* 0x000fc800078008ff */
[----:B------:R-:W-:Y:S02]  /*6630*/  LEA.HI.X R11, R72, R11, R21, 0x1, P0 ;  /* 0x0000000b480b7211 */ /* 0x000fe400000f0c15 */
[----:B------:R-:W-:-:S05]  /*6640*/  IADD3 R20, P0, R86, R111, RZ ;  /* 0x0000006f56147210 */ /* 0x000fca0007f1e0ff */
[----:B------:R-:W-:Y:S01]  /*6650*/  IMAD.X R21, R87, 0x1, R113, P0 ;  /* 0x0000000157157824 */ /* 0x000fe200000e0671 */
[----:B------:R-:W-:-:S04]  /*6660*/  ISETP.GT.AND P0, PT, R12, 0x108, PT ;  /* 0x000001080c00780c */ /* 0x000fc80003f04270 */
[----:B------:R-:W-:-:S13]  /*6670*/  ISETP.GT.AND P5, PT, R0, RZ, P0 ;  /* 0x000000ff0000720c */ /* 0x000fda00007a4270 */
[----:B--2---:R-:W-:Y:S05]  /*6680*/  @!P5 BRA `(.L_x_63) ;  /* 0x000000000004d947 */ /* 0x004fea0003800000 */
[----:B------:R2:W5:Y:S02]  /*6690*/  LDG.E.LTC128B.U16 R127, desc[UR36][R4.64] ;  /* 0x00000024047f7981 */ /* 0x000564000c1e1520 */
.L_x_63:
[----:B------:R-:W-:Y:S05]  /*66a0*/  BSYNC B1 ;  /* 0x0000000000017941 */ /* 0x000fea0003800000 */
.L_x_62:
[----:B--2--5:R-:W-:Y:S01]  /*66b0*/  HADD2.F32 R5, -RZ, R127.H0_H0 ;  /* 0x2000007fff057230 */ /* 0x024fe20000004100 */
[----:B------:R-:W-:Y:S04]  /*66c0*/  BSSY B1, `(.L_x_64) ;  /* 0x0000008000017945 */ /* 0x000fe80003800000 */
[----:B------:R-:W-:-:S04]  /*66d0*/  FMUL R5, R5, R98 ;  /* 0x0000006205057220 */ /* 0x000fc80000400000 */
[----:B------:R-:W-:-:S05]  /*66e0*/  FFMA R5, R74, R96, R5 ;  /* 0x000000604a057223 */ /* 0x000fca0000000005 */
[----:B------:R-:W-:-:S05]  /*66f0*/  F2FP.F16.F32.PACK_AB R5, RZ, R5 ;  /* 0x00000005ff05723e */ /* 0x000fca00000000ff */
[----:B------:R2:W-:Y:S01]  /*6700*/  @P5 STG.E.U16 desc[UR36][R20.64], R5 ;  /* 0x0000000514005986 */ /* 0x0005e2000c101524 */
[----:B------:R-:W-:-:S13]  /*6710*/  ISETP.GT.AND P5, PT, R0, 0x1, P0 ;  /* 0x000000010000780c */ /* 0x000fda00007a4270 */
[----:B--2---:R-:W-:Y:S05]  /*6720*/  @!P5 BRA `(.L_x_65) ;  /* 0x000000000004d947 */ /* 0x004fea0003800000 */
[----:B------:R2:W5:Y:S02]  /*6730*/  LDG.E.LTC128B.U16 R127, desc[UR36][R10.64+0x2] ;  /* 0x000002240a7f7981 */ /* 0x000564000c1e1520 */
.L_x_65:
[----:B------:R-:W-:Y:S05]  /*6740*/  BSYNC B1 ;  /* 0x0000000000017941 */ /* 0x000fea0003800000 */
.L_x_64:
[----:B-----5:R-:W-:Y:S01]  /*6750*/  HADD2.F32 R5, -RZ, R127.H0_H0 ;  /* 0x2000007fff057230 */ /* 0x020fe20000004100 */
[----:B------:R-:W-:Y:S04]  /*6760*/  BSSY B1, `(.L_x_66) ;  /* 0x0000008000017945 */ /* 0x000fe80003800000 */
[----:B------:R-:W-:-:S04]  /*6770*/  FMUL R4, R5, R98 ;  /* 0x0000006205047220 */ /* 0x000fc80000400000 */
[----:B------:R-:W-:-:S05]  /*6780*/  FFMA R4, R75, R96, R4 ;  /* 0x000000604b047223 */ /* 0x000fca0000000004 */
[----:B------:R-:W-:-:S05]  /*6790*/  F2FP.F16.F32.PACK_AB R4, RZ, R4 ;  /* 0x00000004ff04723e */ /* 0x000fca00000000ff */
[----:B------:R0:W-:Y:S01]  /*67a0*/  @P5 STG.E.U16 desc[UR36][R20.64+0x2], R4 ;  /* 0x0000020414005986 */ /* 0x0001e2000c101524 */
[----:B------:R-:W-:-:S13]  /*67b0*/  ISETP.GT.AND P5, PT, R0, 0x8, P1 ;  /* 0x000000080000780c */ /* 0x000fda0000fa4270 */
[----:B0-----:R-:W-:Y:S05]  /*67c0*/  @!P5 BRA `(.L_x_67) ;  /* 0x000000000004d947 */ /* 0x001fea0003800000 */
[----:B------:R0:W5:Y:S02]  /*67d0*/  LDG.E.LTC128B.U16 R127, desc[UR36][R84.64+0x10] ;  /* 0x00001024547f7981 */ /* 0x000164000c1e1520 */
.L_x_67:
[----:B------:R-:W-:Y:S05]  /*67e0*/  BSYNC B1 ;  /* 0x0000000000017941 */ /* 0x000fea0003800000 */
.L_x_66:
[----:B-----5:R-:W-:Y:S01]  /*67f0*/  HADD2.F32 R5, -RZ, R127.H0_H0 ;  /* 0x2000007fff057230 */ /* 0x020fe20000004100 */
[----:B------:R-:W-:Y:S01]  /*6800*/  BSSY B1, `(.L_x_68) ;  /* 0x000000b000017945 */ /* 0x000fe20003800000 */
[----:B------:R-:W-:-:S03]  /*6810*/  @P5 IMAD.MOV.U32 R4, RZ, RZ, R86 ;  /* 0x000000ffff045224 */ /* 0x000fc600078e0056 */
[----:B------:R-:W-:-:S04]  /*6820*/  FMUL R5, R5, R98 ;  /* 0x0000006205057220 */ /* 0x000fc80000400000 */
[----:B------:R-:W-:-:S05]  /*6830*/  FFMA R5, R76, R96, R5 ;  /* 0x000000604c057223 */ /* 0x000fca0000000005 */
[----:B------:R-:W-:-:S04]  /*6840*/  F2FP.F16.F32.PACK_AB R5, RZ, R5 ;  /* 0x00000005ff05723e */ /* 0x000fc800000000ff */
[----:B------:R-:W-:Y:S01]  /*6850*/  PRMT R12, R5, 0x7610, R12 ;  /* 0x00007610050c7816 */ /* 0x000fe2000000000c */
[----:B------:R-:W-:-:S05]  /*6860*/  @P5 IMAD.MOV.U32 R5, RZ, RZ, R87 ;  /* 0x000000ffff055224 */ /* 0x000fca00078e0057 */
[----:B------:R0:W-:Y:S01]  /*6870*/  @P5 STG.E.U16 desc[UR36][R4.64+0x10], R12 ;  /* 0x0000100c04005986 */ /* 0x0001e2000c101524 */
[----:B------:R-:W-:-:S13]  /*6880*/  ISETP.GT.AND P5, PT, R0, 0x9, P1 ;  /* 0x000000090000780c */ /* 0x000fda0000fa4270 */
[----:B0-----:R-:W-:Y:S05]  /*6890*/  @!P5 BRA `(.L_x_69) ;  /* 0x000000000004d947 */ /* 0x001fea0003800000 */
[----:B------:R0:W5:Y:S02]  /*68a0*/  LDG.E.LTC128B.U16 R127, desc[UR36][R84.64+0x12] ;  /* 0x00001224547f7981 */ /* 0x000164000c1e1520 */
.L_x_69:
[----:B------:R-:W-:Y:S05]  /*68b0*/  BSYNC B1 ;  /* 0x0000000000017941 */ /* 0x000fea0003800000 */
.L_x_68:
[----:B-----5:R-:W-:Y:S01]  /*68c0*/  HADD2.F32 R5, -RZ, R127.H0_H0 ;  /* 0x2000007fff057230 */ /* 0x020fe20000004100 */
[----:B------:R-:W-:Y:S04]  /*68d0*/  BSSY B1, `(.L_x_70) ;  /* 0x000000d000017945 */ /* 0x000fe80003800000 */
[----:B------:R-:W-:Y:S01]  /*68e0*/  FMUL R4, R5, R98 ;  /* 0x0000006205047220 */ /* 0x000fe20000400000 */
[----:B------:R-:W-:-:S03]  /*68f0*/  @P5 IMAD.MOV.U32 R5, RZ, RZ, R87 ;  /* 0x000000ffff055224 */ /* 0x000fc600078e0057 */
[----:B------:R-:W-:-:S05]  /*6900*/  FFMA R4, R77, R96, R4 ;  /* 0x000000604d047223 */ /* 0x000fca0000000004 */
[----:B------:R-:W-:-:S04]  /*6910*/  F2FP.F16.F32.PACK_AB R4, RZ, R4 ;  /* 0x00000004ff04723e */ /* 0x000fc800000000ff */
[----:B------:R-:W-:Y:S01]  /*6920*/  PRMT R12, R4, 0x7610, R12 ;  /* 0x00007610040c7816 */ /* 0x000fe2000000000c */
[----:B------:R-:W-:-:S05]  /*6930*/  @P5 IMAD.MOV.U32 R4, RZ, RZ, R86 ;  /* 0x000000ffff045224 */ /* 0x000fca00078e0056 */
[----:B------:R0:W-:Y:S01]  /*6940*/  @P5 STG.E.U16 desc[UR36][R4.64+0x12], R12 ;  /* 0x0000120c04005986 */ /* 0x0001e2000c101524 */
[----:B------:R-:W-:-:S05]  /*6950*/  IADD3 R20, P5, R86, R111, RZ ;  /* 0x0000006f56147210 */ /* 0x000fca0007fbe0ff */
[----:B------:R-:W-:Y:S01]  /*6960*/  IMAD.X R21, R87, 0x1, R113, P5 ;  /* 0x0000000157157824 */ /* 0x000fe200028e0671 */
[----:B------:R-:W-:-:S13]  /*6970*/  ISETP.GT.AND P5, PT, R0, 0x8, P0 ;  /* 0x000000080000780c */ /* 0x000fda00007a4270 */
[----:B0-----:R-:W-:Y:S05]  /*6980*/  @!P5 BRA `(.L_x_71) ;  /* 0x000000000004d947 */ /* 0x001fea0003800000 */
[----:B------:R0:W5:Y:S02]  /*6990*/  LDG.E.LTC128B.U16 R127, desc[UR36][R10.64+0x10] ;  /* 0x000010240a7f7981 */ /* 0x000164000c1e1520 */
.L_x_71:
[----:B------:R-:W-:Y:S05]  /*69a0*/  BSYNC B1 ;  /* 0x0000000000017941 */ /* 0x000fea0003800000 */
.L_x_70:
[----:B-----5:R-:W-:Y:S01]  /*69b0*/  HADD2.F32 R5, -RZ, R127.H0_H0 ;  /* 0x2000007fff057230 */ /* 0x020fe20000004100 */
[----:B------:R-:W-:Y:S04]  /*69c0*/  BSSY B1, `(.L_x_72) ;  /* 0x000000c000017945 */ /* 0x000fe80003800000 */
[----:B------:R-:W-:-:S04]  /*69d0*/  FMUL R5, R5, R98 ;  /* 0x0000006205057220 */ /* 0x000fc80000400000 */
[----:B------:R-:W-:-:S05]  /*69e0*/  FFMA R5, R78, R96, R5 ;  /* 0x000000604e057223 */ /* 0x000fca0000000005 */
[----:B------:R-:W-:-:S05]  /*69f0*/  F2FP.F16.F32.PACK_AB R5, RZ, R5 ;  /* 0x00000005ff05723e */ /* 0x000fca00000000ff */
[----:B------:R1:W-:Y:S01]  /*6a00*/  @P5 STG.E.U16 desc[UR36][R20.64+0x10], R5 ;  /* 0x0000100514005986 */ /* 0x0003e2000c101524 */
[----:B------:R-:W-:-:S05]  /*6a10*/  IADD3 R4, P5, R117, R80, RZ ;  /* 0x0000005075047210 */ /* 0x000fca0007fbe0ff */
[----:B-1----:R-:W-:Y:S01]  /*6a20*/  IMAD.X R5, R95, 0x1, R121, P5 ;  /* 0x000000015f057824 */ /* 0x002fe200028e0679 */
[----:B------:R-:W-:-:S05]  /*6a30*/  IADD3 R12, P5, R111, R4, RZ ;  /* 0x000000046f0c7210 */ /* 0x000fca0007fbe0ff */
[----:B------:R-:W-:Y:S01]  /*6a40*/  IMAD.X R13, R113, 0x1, R5, P5 ;  /* 0x00000001710d7824 */ /* 0x000fe200028e0605 */
[----:B------:R-:W-:-:S13]  /*6a50*/  ISETP.GT.AND P5, PT, R0, 0x9, P0 ;  /* 0x000000090000780c */ /* 0x000fda00007a4270 */
[----:B------:R-:W-:Y:S05]  /*6a60*/  @!P5 BRA `(.L_x_73) ;  /* 0x000000000004d947 */ /* 0x000fea0003800000 */
[----:B------:R1:W5:Y:S02]  /*6a70*/  LDG.E.LTC128B.U16 R127, desc[UR36][R10.64+0x12] ;  /* 0x000012240a7f7981 */ /* 0x000364000c1e1520 */
.L_x_73:
[----:B------:R-:W-:Y:S05]  /*6a80*/  BSYNC B1 ;  /* 0x0000000000017941 */ /* 0x000fea0003800000 */
.L_x_72:
        /* <DEDUP_REMOVED lines=9> */
.L_x_75:
[----:B------:R-:W-:Y:S05]  /*6b20*/  BSYNC B1 ;  /* 0x0000000000017941 */ /* 0x000fea0003800000 */
.L_x_74:
        /* <DEDUP_REMOVED lines=9> */
.L_x_77:
[----:B------:R-:W-:Y:S05]  /*6bc0*/  BSYNC B1 ;  /* 0x0000000000017941 */ /* 0x000fea0003800000 */
.L_x_76:
        /* <DEDUP_REMOVED lines=9> */
.L_x_79:
[----:B------:R-:W-:Y:S05]  /*6c60*/  BSYNC B1 ;  /* 0x0000000000017941 */ /* 0x000fea0003800000 */
.L_x_78:
        /* <DEDUP_REMOVED lines=9> */
.L_x_81:
[----:B------:R-:W-:Y:S05]  /*6d00*/  BSYNC B1 ;  /* 0x0000000000017941 */ /* 0x000fea0003800000 */
.L_x_80:
        /* <DEDUP_REMOVED lines=9> */
.L_x_83:
[----:B------:R-:W-:Y:S05]  /*6da0*/  BSYNC B1 ;  /* 0x0000000000017941 */ /* 0x000fea0003800000 */
.L_x_82:
        /* <DEDUP_REMOVED lines=9> */
.L_x_85:
[----:B------:R-:W-:Y:S05]  /*6e40*/  BSYNC B1 ;  /* 0x0000000000017941 */ /* 0x000fea0003800000 */
.L_x_84:
        /* <DEDUP_REMOVED lines=9> */
.L_x_87:
[----:B------:R-:W-:Y:S05]  /*6ee0*/  BSYNC B1 ;  /* 0x0000000000017941 */ /* 0x000fea0003800000 */
.L_x_86:
        /* <DEDUP_REMOVED lines=9> */
.L_x_89:
[----:B------:R-:W-:Y:S05]  /*6f80*/  BSYNC B1 ;  /* 0x0000000000017941 */ /* 0x000fea0003800000 */
.L_x_88:
        /* <DEDUP_REMOVED lines=9> */
.L_x_91:
[----:B------:R-:W-:Y:S05]  /*7020*/  BSYNC B1 ;  /* 0x0000000000017941 */ /* 0x000fea0003800000 */
.L_x_90:
        /* <DEDUP_REMOVED lines=12> */
.L_x_93:
[----:B------:R-:W-:Y:S05]  /*70f0*/  BSYNC B1 ;  /* 0x0000000000017941 */ /* 0x000fea0003800000 */
.L_x_92:
        /* <DEDUP_REMOVED lines=12> */
.L_x_95:
[----:B------:R-:W-:Y:S05]  /*71c0*/  BSYNC B1 ;  /* 0x0000000000017941 */ /* 0x000fea0003800000 */
.L_x_94:
        /* <DEDUP_REMOVED lines=12> */
.L_x_97:
[----:B------:R-:W-:Y:S05]  /*7290*/  BSYNC B1 ;  /* 0x0000000000017941 */ /* 0x000fea0003800000 */
.L_x_96:
        /* <DEDUP_REMOVED lines=12> */
.L_x_99:
[----:B------:R-:W-:Y:S05]  /*7360*/  BSYNC B1 ;  /* 0x0000000000017941 */ /* 0x000fea0003800000 */
.L_x_98:
        /* <DEDUP_REMOVED lines=12> */
.L_x_101:
[----:B------:R-:W-:Y:S05]  /*7430*/  BSYNC B1 ;  /* 0x0000000000017941 */ /* 0x000fea0003800000 */
.L_x_100:
        /* <DEDUP_REMOVED lines=12> */
.L_x_103:
[----:B------:R-:W-:Y:S05]  /*7500*/  BSYNC B1 ;  /* 0x0000000000017941 */ /* 0x000fea0003800000 */
.L_x_102:
        /* <DEDUP_REMOVED lines=12> */
.L_x_105:
[----:B------:R-:W-:Y:S05]  /*75d0*/  BSYNC B1 ;  /* 0x0000000000017941 */ /* 0x000fea0003800000 */
.L_x_104:
[----:B-----5:R-:W-:-:S05]  /*75e0*/  HADD2.F32 R21, -RZ, R127.H0_H0 ;  /* 0x2000007fff157230 */ /* 0x020fca0000004100 */
        /* <DEDUP_REMOVED lines=8> */
[----:B------:R-:W2:Y:S01]  /*7670*/  @P5 LDG.E.LTC128B.U16 R127, desc[UR36][R84.64+0x20] ;  /* 0x00002024547f5981 */ /* 0x000ea2000c1e1520 */
[----:B------:R-:W-:Y:S01]  /*7680*/  BSSY B1, `(.L_x_106) ;  /* 0x0000009000017945 */ /* 0x000fe20003800000 */
[----:B--2---:R-:W-:-:S05]  /*7690*/  HADD2.F32 R57, -RZ, R127.H0_H0 ;  /* 0x2000007fff397230 */ /* 0x004fca0000004100 */
[----:B------:R-:W-:-:S04]  /*76a0*/  FMUL R57, R57, R98 ;  /* 0x0000006239397220 */ /* 0x000fc80000400000 */
[----:B------:R-:W-:-:S05]  /*76b0*/  FFMA R57, R48, R96, R57 ;  /* 0x0000006030397223 */ /* 0x000fca0000000039 */
[----:B------:R-:W-:-:S05]  /*76c0*/  F2FP.F16.F32.PACK_AB R57, RZ, R57 ;  /* 0x00000039ff39723e */ /* 0x000fca00000000ff */
[----:B------:R0:W-:Y:S01]  /*76d0*/  @P5 STG.E.U16 desc[UR36][R4.64+0x20], R57 ;  /* 0x0000203904005986 */ /* 0x0001e2000c101524 */
[----:B------:R-:W-:-:S13]  /*76e0*/  ISETP.GT.AND P5, PT, R0, 0x11, P1 ;  /* 0x000000110000780c */ /* 0x000fda0000fa4270 */
[----:B0-----:R-:W-:Y:S05]  /*76f0*/  @!P5 BRA `(.L_x_107) ;  /* 0x000000000004d947 */ /* 0x001fea0003800000 */
[----:B------:R0:W5:Y:S02]  /*7700*/  LDG.E.LTC128B.U16 R127, desc[UR36][R84.64+0x22] ;  /* 0x00002224547f7981 */ /* 0x000164000c1e1520 */
.L_x_107:
[----:B------:R-:W-:Y:S05]  /*7710*/  BSYNC B1 ;  /* 0x0000000000017941 */ /* 0x000fea0003800000 */
.L_x_106:
[----:B-----5:R-:W-:Y:S01]  /*7720*/  HADD2.F32 R21, -RZ, R127.H0_H0 ;  /* 0x2000007fff157230 */ /* 0x020fe20000004100 */
        /* <DEDUP_REMOVED lines=8> */
.L_x_109:
[----:B------:R-:W-:Y:S05]  /*77b0*/  BSYNC B1 ;  /* 0x0000000000017941 */ /* 0x000fea0003800000 */
.L_x_108:
        /* <DEDUP_REMOVED lines=9> */
.L_x_111:
[----:B------:R-:W-:Y:S05]  /*7850*/  BSYNC B1 ;  /* 0x0000000000017941 */ /* 0x000fea0003800000 */
.L_x_110:
        /* <DEDUP_REMOVED lines=9> */
.L_x_113:
[----:B------:R-:W-:Y:S05]  /*78f0*/  BSYNC B1 ;  /* 0x0000000000017941 */ /* 0x000fea0003800000 */
.L_x_112:
        /* <DEDUP_REMOVED lines=9> */
.L_x_115:
[----:B------:R-:W-:Y:S05]  /*7990*/  BSYNC B1 ;  /* 0x0000000000017941 */ /* 0x000fea0003800000 */
.L_x_114:
        /* <DEDUP_REMOVED lines=9> */
.L_x_117:
[----:B------:R-:W-:Y:S05]  /*7a30*/  BSYNC B1 ;  /* 0x0000000000017941 */ /* 0x000fea0003800000 */
.L_x_116:
        /* <DEDUP_REMOVED lines=9> */
.L_x_119:
[----:B------:R-:W-:Y:S05]  /*7ad0*/  BSYNC B1 ;  /* 0x0000000000017941 */ /* 0x000fea0003800000 */
.L_x_118:
        /* <DEDUP_REMOVED lines=9> */
.L_x_121:
[----:B------:R-:W-:Y:S05]  /*7b70*/  BSYNC B1 ;  /* 0x0000000000017941 */ /* 0x000fea0003800000 */
.L_x_120:
        /* <DEDUP_REMOVED lines=9> */
.L_x_123:
[----:B------:R-:W-:Y:S05]  /*7c10*/  BSYNC B1 ;  /* 0x0000000000017941 */ /* 0x000fea0003800000 */
.L_x_122:
        /* <DEDUP_REMOVED lines=9> */
.L_x_125:
[----:B------:R-:W-:Y:S05]  /*7cb0*/  BSYNC B1 ;  /* 0x0000000000017941 */ /* 0x000fea0003800000 */
.L_x_124:
        /* <DEDUP_REMOVED lines=9> */
.L_x_127:
[----:B------:R-:W-:Y:S05]  /*7d50*/  BSYNC B1 ;  /* 0x0000000000017941 */ /* 0x000fea0003800000 */
.L_x_126:
        /* <DEDUP_REMOVED lines=9> */
.L_x_129:
[----:B------:R-:W-:Y:S05]  /*7df0*/  BSYNC B1 ;  /* 0x0000000000017941 */ /* 0x000fea0003800000 */
.L_x_128:
        /* <DEDUP_REMOVED lines=9> */
.L_x_131:
[----:B------:R-:W-:Y:S05]  /*7e90*/  BSYNC B1 ;  /* 0x0000000000017941 */ /* 0x000fea0003800000 */
.L_x_130:
[----:B0----5:R-:W-:Y:S01]  /*7ea0*/  HADD2.F32 R13, -RZ, R127.H0_H0 ;  /* 0x2000007fff0d7230 */ /* 0x021fe20000004100 */
        /* <DEDUP_REMOVED lines=8> */
.L_x_133:
[----:B------:R-:W-:Y:S05]  /*7f30*/  BSYNC B1 ;  /* 0x0000000000017941 */ /* 0x000fea0003800000 */
.L_x_132:
        /* <DEDUP_REMOVED lines=9> */
.L_x_135:
[----:B------:R-:W-:Y:S05]  /*7fd0*/  BSYNC B1 ;  /* 0x0000000000017941 */ /* 0x000fea0003800000 */
.L_x_134:
[----:B0----5:R-:W-:Y:S01]  /*7fe0*/  HADD2.F32 R9, -RZ, R127.H0_H0 ;  /* 0x2000007fff097230 */ /* 0x021fe20000004100 */
        /* <DEDUP_REMOVED lines=8> */
.L_x_137:
[----:B------:R-:W-:Y:S05]  /*8070*/  BSYNC B1 ;  /* 0x0000000000017941 */ /* 0x000fea0003800000 */
.L_x_136:
[----:B-----5:R-:W-:Y:S01]  /*8080*/  HADD2.F32 R9, -RZ, R127.H0_H0 ;  /* 0x2000007fff097230 */ /* 0x020fe20000004100 */
[----:B------:R-:W-:Y:S01]  /*8090*/  ISETP.GT.AND P3, PT, R0, 0x21, P2 ;  /* 0x000000210000780c */ /* 0x000fe20001764270 */
[----:B0-----:R-:W-:Y:S01]  /*80a0*/  @P4 IMAD.MOV.U32 R8, RZ, RZ, R80 ;  /* 0x000000ffff084224 */ /* 0x001fe200078e0050 */
        /* <DEDUP_REMOVED lines=9> */
.L_x_139:
[----:B------:R-:W-:Y:S05]  /*8140*/  BSYNC B1 ;  /* 0x0000000000017941 */ /* 0x000fea0003800000 */
.L_x_138:
[----:B0----5:R-:W-:Y:S01]  /*8150*/  HADD2.F32 R9, -RZ, R127.H0_H0 ;  /* 0x2000007fff097230 */ /* 0x021fe20000004100 */
[----:B------:R-:W-:Y:S01]  /*8160*/  ISETP.GT.AND P4, PT, R0, 0x20, P6 ;  /* 0x000000200000780c */ /* 0x000fe20003784270 */
[----:B------:R-:W-:Y:S03]  /*8170*/  BSSY B1, `(.L_x_140) ;  /* 0x000000a000017945 */ /* 0x000fe60003800000 */
[----:B------:R-:W-:Y:S01]  /*8180*/  FMUL R8, R9, R98 ;  /* 0x0000006209087220 */ /* 0x000fe20000400000 */
[----:B------:R-:W-:-:S03]  /*8190*/  @P3 IMAD.MOV.U32 R9, RZ, RZ, R95 ;  /* 0x000000ffff093224 */ /* 0x000fc600078e005f */
[----:B------:R-:W-:-:S05]  /*81a0*/  FFMA R8, R33, R96, R8 ;  /* 0x0000006021087223 */ /* 0x000fca0000000008 */
[----:B------:R-:W-:-:S04]  /*81b0*/  F2FP.F16.F32.PACK_AB R8, RZ, R8 ;  /* 0x00000008ff08723e */ /* 0x000fc800000000ff */
[----:B------:R-:W-:Y:S01]  /*81c0*/  PRMT R12, R8, 0x7610, R12 ;  /* 0x00007610080c7816 */ /* 0x000fe2000000000c */
[----:B------:R-:W-:-:S05]  /*81d0*/  @P3 IMAD.MOV.U32 R8, RZ, RZ, R80 ;  /* 0x000000ffff083224 */ /* 0x000fca00078e0050 */
[----:B------:R0:W-:Y:S01]  /*81e0*/  @P3 STG.E.U16 desc[UR36][R8.64+0x42], R12 ;  /* 0x0000420c08003986 */ /* 0x0001e2000c101524 */
[----:B------:R-:W-:Y:S05]  /*81f0*/  @!P4 BRA `(.L_x_141) ;  /* 0x000000000004c947 */ /* 0x000fea0003800000 */
[----:B------:R0:W5:Y:S02]  /*8200*/  LDG.E.LTC128B.U16 R127, desc[UR36][R106.64+0x40] ;  /* 0x000040246a7f7981 */ /* 0x000164000c1e1520 */
.L_x_141:
[----:B------:R-:W-:Y:S05]  /*8210*/  BSYNC B1 ;  /* 0x0000000000017941 */ /* 0x000fea0003800000 */
.L_x_140:
[----:B0----5:R-:W-:Y:S01]  /*8220*/  HADD2.F32 R9, -RZ, R127.H0_H0 ;  /* 0x2000007fff097230 */ /* 0x021fe20000004100 */
[----:B------:R-:W-:Y:S01]  /*8230*/  ISETP.GT.AND P3, PT, R0, 0x21, P6 ;  /* 0x000000210000780c */ /* 0x000fe20003764270 */
[----:B------:R-:W-:Y:S01]  /*8240*/  @P4 IMAD.MOV.U32 R8, RZ, RZ, R82 ;  /* 0x000000ffff084224 */ /* 0x000fe200078e0052 */
        /* <DEDUP_REMOVED lines=9> */
.L_x_143:
[----:B------:R-:W-:Y:S05]  /*82e0*/  BSYNC B1 ;  /* 0x0000000000017941 */ /* 0x000fea0003800000 */
.L_x_142:
        /* <DEDUP_REMOVED lines=12> */
.L_x_145:
[----:B------:R-:W-:Y:S05]  /*83b0*/  BSYNC B1 ;  /* 0x0000000000017941 */ /* 0x000fea0003800000 */
.L_x_144:
        /* <DEDUP_REMOVED lines=12> */
.L_x_147:
[----:B------:R-:W-:Y:S05]  /*8480*/  BSYNC B1 ;  /* 0x0000000000017941 */ /* 0x000fea0003800000 */
.L_x_146:
[----:B0----5:R-:W-:Y:S01]  /*8490*/  HADD2.F32 R9, -RZ, R127.H0_H0 ;  /* 0x2000007fff097230 */ /* 0x021fe20000004100 */
[----:B------:R-:W-:Y:S01]  /*84a0*/  ISETP.GT.AND P3, PT, R0, 0x28, P6 ;  /* 0x000000280000780c */ /* 0x000fe20003764270 */
[----:B------:R-:W-:Y:S01]  /*84b0*/  @P2 IMAD.MOV.U32 R81, RZ, RZ, R95 ;  /* 0x000000ffff512224 */ /* 0x000fe200078e005f */
[----:B------:R-:W-:Y:S02]  /*84c0*/  BSSY B1, `(.L_x_148) ;  /* 0x0000007000017945 */ /* 0x000fe40003800000 */
[----:B------:R-:W-:-:S04]  /*84d0*/  FMUL R8, R9, R98 ;  /* 0x0000006209087220 */ /* 0x000fc80000400000 */
[----:B------:R-:W-:-:S05]  /*84e0*/  FFMA R8, R37, R96, R8 ;  /* 0x0000006025087223 */ /* 0x000fca0000000008 */
[----:B------:R-:W-:-:S05]  /*84f0*/  F2FP.F16.F32.PACK_AB R8, RZ, R8 ;  /* 0x00000008ff08723e */ /* 0x000fca00000000ff */
[----:B------:R0:W-:Y:S01]  /*8500*/  @P2 STG.E.U16 desc[UR36][R80.64+0x52], R8 ;  /* 0x0000520850002986 */ /* 0x0001e2000c101524 */
[----:B------:R-:W-:Y:S05]  /*8510*/  @!P3 BRA `(.L_x_149) ;  /* 0x000000000004b947 */ /* 0x000fea0003800000 */
[----:B------:R0:W5:Y:S02]  /*8520*/  LDG.E.LTC128B.U16 R127, desc[UR36][R106.64+0x50] ;  /* 0x000050246a7f7981 */ /* 0x000164000c1e1520 */
.L_x_149:
[----:B------:R-:W-:Y:S05]  /*8530*/  BSYNC B1 ;  /* 0x0000000000017941 */ /* 0x000fea0003800000 */
.L_x_148:
        /* <DEDUP_REMOVED lines=12> */
.L_x_151:
[----:B------:R-:W-:Y:S05]  /*8600*/  BSYNC B1 ;  /* 0x0000000000017941 */ /* 0x000fea0003800000 */
.L_x_150:
        /* <DEDUP_REMOVED lines=9> */
.L_x_153:
[----:B------:R-:W-:Y:S05]  /*86a0*/  BSYNC B1 ;  /* 0x0000000000017941 */ /* 0x000fea0003800000 */
.L_x_152:
        /* <DEDUP_REMOVED lines=9> */
.L_x_155:
[----:B------:R-:W-:Y:S05]  /*8740*/  BSYNC B1 ;  /* 0x0000000000017941 */ /* 0x000fea0003800000 */
.L_x_154:
        /* <DEDUP_REMOVED lines=9> */
.L_x_157:
[----:B------:R-:W-:Y:S05]  /*87e0*/  BSYNC B1 ;  /* 0x0000000000017941 */ /* 0x000fea0003800000 */
.L_x_156:
        /* <DEDUP_REMOVED lines=9> */
.L_x_159:
[----:B------:R-:W-:Y:S05]  /*8880*/  BSYNC B1 ;  /* 0x0000000000017941 */ /* 0x000fea0003800000 */
.L_x_158:
        /* <DEDUP_REMOVED lines=9> */
.L_x_161:
[----:B------:R-:W-:Y:S05]  /*8920*/  BSYNC B1 ;  /* 0x0000000000017941 */ /* 0x000fea0003800000 */
.L_x_160:
        /* <DEDUP_REMOVED lines=9> */
.L_x_163:
[----:B------:R-:W-:Y:S05]  /*89c0*/  BSYNC B1 ;  /* 0x0000000000017941 */ /* 0x000fea0003800000 */
.L_x_162:
        /* <DEDUP_REMOVED lines=9> */
.L_x_165:
[----:B------:R-:W-:Y:S05]  /*8a60*/  BSYNC B1 ;  /* 0x0000000000017941 */ /* 0x000fea0003800000 */
.L_x_164:
        /* <DEDUP_REMOVED lines=12> */
.L_x_167:
[----:B------:R-:W-:Y:S05]  /*8b30*/  BSYNC B1 ;  /* 0x0000000000017941 */ /* 0x000fea0003800000 */
.L_x_166:
[----:B------:R-:W-:Y:S05]  /*8b40*/  @!P0 BRA `(.L_x_168) ;  /* 0x0000001400b08947 */ /* 0x000fea0003800000 */
[----:B-----5:R-:W-:-:S05]  /*8b50*/  HADD2.F32 R127, -RZ, R127.H0_H0 ;  /* 0x2000007fff7f7230 */ /* 0x020fca0000004100 */
[----:B------:R-:W-:-:S04]  /*8b60*/  FMUL R0, R127, R98 ;  /* 0x000000627f007220 */ /* 0x000fc80000400000 */
[----:B------:R-:W-:-:S05]  /*8b70*/  FFMA R0, R31, R96, R0 ;  /* 0x000000601f007223 */ /* 0x000fca0000000000 */
[----:B------:R-:W-:-:S05]  /*8b80*/  F2FP.F16.F32.PACK_AB R0, RZ, R0 ;  /* 0x00000000ff00723e */ /* 0x000fca00000000ff */
[----:B------:R0:W-:Y:S01]  /*8b90*/  STG.E.U16 desc[UR36][R6.64+0x52], R0 ;  /* 0x0000520006007986 */ /* 0x0001e2000c101524 */
[----:B------:R-:W-:Y:S05]  /*8ba0*/  BRA `(.L_x_168) ;  /* 0x0000001400987947 */ /* 0x000fea0003800000 */
.L_x_33:
[-C--:B------:R-:W-:Y:S01]  /*8bb0*/  FMUL R89, R89, R96.reuse ;  /* 0x0000006059597220 */ /* 0x080fe20000400000 */
[----:B------:R-:W-:Y:S01]  /*8bc0*/  ISETP.GT.AND P2, PT, R0, 0x1, P4 ;  /* 0x000000010000780c */ /* 0x000fe20002744270 */
[----:B------:R-:W-:Y:S01]  /*8bd0*/  ULDC.64 UR4, c[0x0][0x5c0] ;  /* 0x0001700000047ab9 */ /* 0x000fe20000000a00 */
[----:B------:R-:W-:Y:S01]  /*8be0*/  ISETP.GT.AND P5, PT, R12, 0x8, PT ;  /* 0x000000080c00780c */ /* 0x000fe20003fa4270 */
[-C--:B------:R-:W-:Y:S01]  /*8bf0*/  FMUL R88, R88, R96.reuse ;  /* 0x0000006058587220 */ /* 0x080fe20000400000 */
[----:B------:R-:W-:Y:S01]  /*8c00*/  LEA R4, P1, R108, UR4, 0x1 ;  /* 0x000000046c047c11 */ /* 0x000fe2000f8208ff */
[-C--:B------:R-:W-:Y:S01]  /*8c10*/  FMUL R90, R90, R96.reuse ;  /* 0x000000605a5a7220 */ /* 0x080fe20000400000 */
[----:B------:R-:W-:Y:S01]  /*8c20*/  F2FP.F16.F32.PACK_AB R89, RZ, R89 ;  /* 0x00000059ff59723e */ /* 0x000fe200000000ff */
[-C--:B------:R-:W-:Y:S01]  /*8c30*/  FMUL R91, R91, R96.reuse ;  /* 0x000000605b5b7220 */ /* 0x080fe20000400000 */
[----:B------:R-:W-:Y:S01]  /*8c40*/  LEA.HI.X R5, R108, UR5, R111, 0x1, P1 ;  /* 0x000000056c057c11 */ /* 0x000fe200088f0c6f */
[-C--:B------:R-:W-:Y:S01]  /*8c50*/  FMUL R92, R92, R96.reuse ;  /* 0x000000605c5c7220 */ /* 0x080fe20000400000 */
[----:B------:R-:W-:Y:S01]  /*8c60*/  PRMT R8, R89, 0x7610, R8 ;  /* 0x0000761059087816 */ /* 0x000fe20000000008 */
[----:B------:R-:W-:Y:S01]  /*8c70*/  IMAD.SHL.U32 R89, R6, 0x10, RZ ;  /* 0x0000001006597824 */ /* 0x000fe200078e00ff */
[----:B------:R-:W-:Y:S01]  /*8c80*/  ISETP.GT.AND P1, PT, R0, RZ, P5 ;  /* 0x000000ff0000720c */ /* 0x000fe20002f24270 */
[----:B------:R-:W-:Y:S01]  /*8c90*/  FMUL R93, R93, R96 ;  /* 0x000000605d5d7220 */ /* 0x000fe20000400000 */
[----:B------:R-:W-:Y:S01]  /*8ca0*/  SHF.L.U64.HI R21, R6, 0x4, R7 ;  /* 0x0000000406157819 */ /* 0x000fe20000010207 */
[----:B------:R0:W-:Y:S01]  /*8cb0*/  @P2 STG.E.U16 desc[UR36][R4.64+0x2], R8 ;  /* 0x0000020804002986 */ /* 0x0001e2000c101524 */
[----:B------:R-:W-:Y:S01]  /*8cc0*/  F2FP.F16.F32.PACK_AB R88, RZ, R88 ;  /* 0x00000058ff58723e */ /* 0x000fe200000000ff */
[----:B------:R-:W-:Y:S01]  /*8cd0*/  FMUL R95, R95, R96 ;  /* 0x000000605f5f7220 */ /* 0x000fe20000400000 */
[----:B------:R-:W-:Y:S01]  /*8ce0*/  F2FP.F16.F32.PACK_AB R90, RZ, R90 ;  /* 0x0000005aff5a723e */ /* 0x000fe200000000ff */
[-C--:B------:R-:W-:Y:S01]  /*8cf0*/  FMUL R80, R80, R96.reuse ;  /* 0x0000006050507220 */ /* 0x080fe20000400000 */
[C---:B------:R-:W-:Y:S01]  /*8d00*/  ISETP.GT.AND P2, PT, R0.reuse, 0x1, P5 ;  /* 0x000000010000780c */ /* 0x040fe20002f44270 */
[----:B------:R-:W-:Y:S01]  /*8d10*/  @P0 STG.E.U16 desc[UR36][R4.64], R88 ;  /* 0x0000005804000986 */ /* 0x000fe2000c101524 */
[----:B------:R-:W-:Y:S01]  /*8d20*/  ISETP.GT.AND P0, PT, R0, 0x8, P4 ;  /* 0x000000080000780c */ /* 0x000fe20002704270 */
[----:B------:R-:W-:Y:S01]  /*8d30*/  FMUL R94, R94, R96 ;  /* 0x000000605e5e7220 */ /* 0x000fe20000400000 */
[----:B------:R-:W-:Y:S01]  /*8d40*/  F2FP.F16.F32.PACK_AB R91, RZ, R91 ;  /* 0x0000005bff5b723e */ /* 0x000fe200000000ff */
[----:B------:R-:W-:Y:S01]  /*8d50*/  IMAD R15, R7, 0xf0, RZ ;  /* 0x000000f0070f7824 */ /* 0x000fe200078e02ff */
[----:B------:R-:W-:Y:S01]  /*8d60*/  F2FP.F16.F32.PACK_AB R92, RZ, R92 ;  /* 0x0000005cff5c723e */ /* 0x000fe200000000ff */
[----:B------:R-:W-:Y:S01]  /*8d70*/  FMUL R13, R81, R96 ;  /* 0x00000060510d7220 */ /* 0x000fe20000400000 */
[----:B0-----:R-:W-:Y:S01]  /*8d80*/  IADD3 R8, P3, R89, R4, RZ ;  /* 0x0000000459087210 */ /* 0x001fe20007f7e0ff */
[-C--:B------:R-:W-:Y:S01]  /*8d90*/  FMUL R20, R83, R96.reuse ;  /* 0x0000006053147220 */ /* 0x080fe20000400000 */
[----:B------:R-:W-:Y:S01]  /*8da0*/  F2FP.F16.F32.PACK_AB R93, RZ, R93 ;  /* 0x0000005dff5d723e */ /* 0x000fe200000000ff */
[-C--:B------:R-:W-:Y:S01]  /*8db0*/  FMUL R84, R84, R96.reuse ;  /* 0x0000006054547220 */ /* 0x080fe20000400000 */
[----:B------:R-:W-:Y:S01]  /*8dc0*/  F2FP.F16.F32.PACK_AB R95, RZ, R95 ;  /* 0x0000005fff5f723e */ /* 0x000fe200000000ff */
[----:B------:R-:W-:Y:S01]  /*8dd0*/  IMAD.X R9, R21, 0x1, R5, P3 ;  /* 0x0000000115097824 */ /* 0x000fe200018e0605 */
[----:B------:R-:W-:Y:S01]  /*8de0*/  ISETP.GT.AND P3, PT, R0, 0x9, P5 ;  /* 0x000000090000780c */ /* 0x000fe20002f64270 */
[-C--:B------:R-:W-:Y:S01]  /*8df0*/  FMUL R85, R85, R96.reuse ;  /* 0x0000006055557220 */ /* 0x080fe20000400000 */
[----:B------:R-:W-:Y:S01]  /*8e00*/  PRMT R10, R93, 0x7610, R10 ;  /* 0x000076105d0a7816 */ /* 0x000fe2000000000a */
[-C--:B------:R-:W-:Y:S01]  /*8e10*/  FMUL R86, R86, R96.reuse ;  /* 0x0000006056567220 */ /* 0x080fe20000400000 */
[----:B------:R-:W-:Y:S01]  /*8e20*/  @P1 STG.E.U16 desc[UR36][R8.64], R90 ;  /* 0x0000005a08001986 */ /* 0x000fe2000c101524 */
[C---:B------:R-:W-:Y:S01]  /*8e30*/  ISETP.GT.AND P1, PT, R0.reuse, 0x9, P4 ;  /* 0x000000090000780c */ /* 0x040fe20002724270 */
[----:B------:R-:W-:Y:S01]  /*8e40*/  FMUL R87, R87, R96 ;  /* 0x0000006057577220 */ /* 0x000fe20000400000 */
[----:B------:R-:W-:Y:S01]  /*8e50*/  PRMT R11, R95, 0x7610, R11 ;  /* 0x000076105f0b7816 */ /* 0x000fe2000000000b */
[----:B------:R0:W-:Y:S01]  /*8e60*/  @P2 STG.E.U16 desc[UR36][R8.64+0x2], R91 ;  /* 0x0000025b08002986 */ /* 0x0001e2000c101524 */
[----:B------:R-:W-:Y:S01]  /*8e70*/  ISETP.GT.AND P2, PT, R0, 0x8, P5 ;  /* 0x000000080000780c */ /* 0x000fe20002f44270 */
[----:B------:R-:W-:Y:S01]  /*8e80*/  IMAD.SHL.U32 R95, R6, 0x100, RZ ;  /* 0x00000100065f7824 */ /* 0x000fe200078e00ff */
[----:B------:R-:W-:Y:S01]  /*8e90*/  F2FP.F16.F32.PACK_AB R80, RZ, R80 ;  /* 0x00000050ff50723e */ /* 0x000fe200000000ff */
[----:B------:R-:W-:Y:S01]  /*8ea0*/  @P0 STG.E.U16 desc[UR36][R4.64+0x10], R92 ;  /* 0x0000105c04000986 */ /* 0x000fe2000c101524 */
[----:B------:R-:W-:Y:S01]  /*8eb0*/  ISETP.GT.AND P0, PT, R12, 0x80, PT ;  /* 0x000000800c00780c */ /* 0x000fe20003f04270 */
[-C--:B------:R-:W-:Y:S01]  /*8ec0*/  FMUL R72, R72, R96.reuse ;  /* 0x0000006048487220 */ /* 0x080fe20000400000 */
[----:B------:R-:W-:Y:S01]  /*8ed0*/  SHF.L.U64.HI R93, R6, 0x8, R7 ;  /* 0x00000008065d7819 */ /* 0x000fe20000010207 */
[----:B------:R-:W-:Y:S01]  /*8ee0*/  FMUL R73, R73, R96 ;  /* 0x0000006049497220 */ /* 0x000fe20000400000 */
[----:B------:R-:W-:Y:S01]  /*8ef0*/  F2FP.F16.F32.PACK_AB R94, RZ, R94 ;  /* 0x0000005eff5e723e */ /* 0x000fe200000000ff */
[----:B------:R-:W-:Y:S01]  /*8f00*/  @P1 STG.E.U16 desc[UR36][R4.64+0x12], R10 ;  /* 0x0000120a04001986 */ /* 0x000fe2000c101524 */
[----:B------:R-:W-:Y:S01]  /*8f10*/  ISETP.GT.AND P1, PT, R0, RZ, P0 ;  /* 0x000000ff0000720c */ /* 0x000fe20000724270 */
[----:B0-----:R-:W-:Y:S01]  /*8f20*/  IMAD.WIDE.U32 R90, R6, 0xf0, R8 ;  /* 0x000000f0065a7825 */ /* 0x001fe200078e0008 */
[----:B------:R-:W-:Y:S01]  /*8f30*/  PRMT R7, R80, 0x7610, R7 ;  /* 0x0000761050077816 */ /* 0x000fe20000000007 */
[----:B------:R0:W-:Y:S01]  /*8f40*/  @P3 STG.E.U16 desc[UR36][R8.64+0x12], R11 ;  /* 0x0000120b08003986 */ /* 0x0001e2000c101524 */
[----:B------:R-:W-:Y:S01]  /*8f50*/  ISETP.GT.AND P3, PT, R0, 0x1, P0 ;  /* 0x000000010000780c */ /* 0x000fe20000764270 */
[----:B------:R-:W-:Y:S01]  /*8f60*/  IMAD.IADD R81, R15, 0x1, R91 ;  /* 0x000000010f517824 */ /* 0x000fe200078e025b */
[----:B------:R-:W-:Y:S01]  /*8f70*/  F2FP.F16.F32.PACK_AB R13, RZ, R13 ;  /* 0x0000000dff0d723e */ /* 0x000fe200000000ff */
[----:B------:R-:W-:Y:S01]  /*8f80*/  @P2 STG.E.U16 desc[UR36][R8.64+0x10], R94 ;  /* 0x0000105e08002986 */ /* 0x000fe2000c101524 */
[----:B------:R-:W-:Y:S01]  /*8f90*/  F2FP.F16.F32.PACK_AB R20, RZ, R20 ;  /* 0x00000014ff14723e */ /* 0x000fe200000000ff */
[-C--:B------:R-:W-:Y:S01]  /*8fa0*/  FMUL R74, R74, R96.reuse ;  /* 0x000000604a4a7220 */ /* 0x080fe20000400000 */
[----:B------:R-:W-:Y:S01]  /*8fb0*/  PRMT R88, R13, 0x7610, R88 ;  /* 0x000076100d587816 */ /* 0x000fe20000000058 */
[----:B------:R-:W-:Y:S01]  /*8fc0*/  FMUL R13, R82, R96 ;  /* 0x00000060520d7220 */ /* 0x000fe20000400000 */
[----:B------:R-:W-:Y:S01]  /*8fd0*/  F2FP.F16.F32.PACK_AB R84, RZ, R84 ;  /* 0x00000054ff54723e */ /* 0x000fe200000000ff */
[----:B------:R-:W-:Y:S01]  /*8fe0*/  @P1 IMAD.MOV.U32 R80, RZ, RZ, R90 ;  /* 0x000000ffff501224 */ /* 0x000fe200078e005a */
[----:B------:R-:W-:Y:S01]  /*8ff0*/  F2FP.F16.F32.PACK_AB R85, RZ, R85 ;  /* 0x00000055ff55723e */ /* 0x000fe200000000ff */
[----:B0-----:R-:W-:Y:S01]  /*9000*/  IMAD.WIDE.U32 R10, R6, 0xf0, R8 ;  /* 0x000000f0060a7825 */ /* 0x001fe200078e0008 */
[----:B------:R-:W-:-:S03]  /*9010*/  F2FP.F16.F32.PACK_AB R13, RZ, R13 ;  /* 0x0000000dff0d723e */ /* 0x000fc600000000ff */
[----:B------:R-:W-:Y:S01]  /*9020*/  FMUL R75, R75, R96 ;  /* 0x000000604b4b7220 */ /* 0x000fe20000400000 */
[----:B------:R0:W-:Y:S01]  /*9030*/  @P1 STG.E.U16 desc[UR36][R80.64], R7 ;  /* 0x0000000750001986 */ /* 0x0001e2000c101524 */
[----:B------:R-:W-:Y:S01]  /*9040*/  IADD3 R14, P1, P2, R89, R90, R95 ;  /* 0x0000005a590e7210 */ /* 0x000fe20007a3e05f */
[----:B------:R-:W-:Y:S01]  /*9050*/  IMAD.IADD R11, R15, 0x1, R11 ;  /* 0x000000010f0b7824 */ /* 0x000fe200078e020b */
[----:B------:R-:W-:Y:S01]  /*9060*/  F2FP.F16.F32.PACK_AB R86, RZ, R86 ;  /* 0x00000056ff56723e */ /* 0x000fe200000000ff */
[-C--:B------:R-:W-:Y:S01]  /*9070*/  FMUL R76, R76, R96.reuse ;  /* 0x000000604c4c7220 */ /* 0x080fe20000400000 */
[----:B------:R-:W-:Y:S01]  /*9080*/  IADD3.X R15, R21, R81, R93, P1, P2 ;  /* 0x00000051150f7210 */ /* 0x000fe20000fe445d */
[----:B------:R-:W-:Y:S01]  /*9090*/  FMUL R77, R77, R96 ;  /* 0x000000604d4d7220 */ /* 0x000fe20000400000 */
[----:B------:R-:W-:Y:S01]  /*90a0*/  IADD3 R6, P1, P2, R89, R10, R95 ;  /* 0x0000000a59067210 */ /* 0x000fe20007a3e05f */
[-C--:B------:R-:W-:Y:S01]  /*90b0*/  FMUL R78, R78, R96.reuse ;  /* 0x000000604e4e7220 */ /* 0x080fe20000400000 */
[----:B------:R-:W-:Y:S01]  /*90c0*/  F2FP.F16.F32.PACK_AB R87, RZ, R87 ;  /* 0x00000057ff57723e */ /* 0x000fe200000000ff */
[----:B------:R-:W-:Y:S01]  /*90d0*/  FMUL R79, R79, R96 ;  /* 0x000000604f4f7220 */ /* 0x000fe20000400000 */
[----:B------:R-:W-:Y:S01]  /*90e0*/  F2FP.F16.F32.PACK_AB R72, RZ, R72 ;  /* 0x00000048ff48723e */ /* 0x000fe200000000ff */
[--C-:B0-----:R-:W-:Y:S01]  /*90f0*/  @P3 IMAD.MOV.U32 R80, RZ, RZ, R90.reuse ;  /* 0x000000ffff503224 */ /* 0x101fe200078e005a */
[----:B------:R-:W-:Y:S01]  /*9100*/  IADD3.X R7, R21, R11, R93, P1, P2 ;  /* 0x0000000b15077210 */ /* 0x000fe20000fe445d */
[----:B------:R-:W-:Y:S01]  /*9110*/  FMUL R64, R64, R96 ;  /* 0x0000006040407220 */ /* 0x000fe20000400000 */
[----:B------:R-:W-:Y:S01]  /*9120*/  IADD3 R82, P2, R89, R90, RZ ;  /* 0x0000005a59527210 */ /* 0x000fe20007f5e0ff */
[-C--:B------:R-:W-:Y:S01]  /*9130*/  FMUL R65, R65, R96.reuse ;  /* 0x0000006041417220 */ /* 0x080fe20000400000 */
[----:B------:R-:W-:Y:S01]  /*9140*/  @P3 STG.E.U16 desc[UR36][R80.64+0x2], R88 ;  /* 0x0000025850003986 */ /* 0x000fe2000c101524 */
[----:B------:R-:W-:Y:S01]  /*9150*/  ISETP.GT.AND P3, PT, R12, 0x88, PT ;  /* 0x000000880c00780c */ /* 0x000fe20003f64270 */
[-C--:B------:R-:W-:Y:S01]  /*9160*/  FMUL R66, R66, R96.reuse ;  /* 0x0000006042427220 */ /* 0x080fe20000400000 */
[----:B------:R-:W-:Y:S01]  /*9170*/  IMAD.X R83, R21, 0x1, R81, P2 ;  /* 0x0000000115537824 */ /* 0x000fe200010e0651 */
[----:B------:R-:W-:Y:S01]  /*9180*/  F2FP.F16.F32.PACK_AB R73, RZ, R73 ;  /* 0x00000049ff49723e */ /* 0x000fe200000000ff */
[-C--:B------:R-:W-:Y:S01]  /*9190*/  FMUL R67, R67, R96.reuse ;  /* 0x0000006043437220 */ /* 0x080fe20000400000 */
[----:B------:R-:W-:Y:S01]  /*91a0*/  ISETP.GT.AND P1, PT, R0, RZ, P3 ;  /* 0x000000ff0000720c */ /* 0x000fe20001f24270 */
[-C--:B------:R-:W-:Y:S01]  /*91b0*/  FMUL R68, R68, R96.reuse ;  /* 0x0000006044447220 */ /* 0x080fe20000400000 */
[----:B------:R-:W-:Y:S01]  /*91c0*/  ISETP.GT.AND P2, PT, R0, 0x1, P3 ;  /* 0x000000010000780c */ /* 0x000fe20001f44270 */
[----:B------:R-:W-:Y:S01]  /*91d0*/  FMUL R69, R69, R96 ;  /* 0x0000006045457220 */ /* 0x000fe20000400000 */
[----:B------:R-:W-:Y:S01]  /*91e0*/  F2FP.F16.F32.PACK_AB R74, RZ, R74 ;  /* 0x0000004aff4a723e */ /* 0x000fe200000000ff */
[-C--:B------:R-:W-:Y:S01]  /*91f0*/  FMUL R70, R70, R96.reuse ;  /* 0x0000006046467220 */ /* 0x080fe20000400000 */
[----:B------:R-:W-:Y:S01]  /*9200*/  F2FP.F16.F32.PACK_AB R75, RZ, R75 ;  /* 0x0000004bff4b723e */ /* 0x000fe200000000ff */
[----:B------:R-:W-:Y:S01]  /*9210*/  FMUL R71, R71, R96 ;  /* 0x0000006047477220 */ /* 0x000fe20000400000 */
[----:B------:R-:W-:Y:S01]  /*9220*/  F2FP.F16.F32.PACK_AB R76, RZ, R76 ;  /* 0x0000004cff4c723e */ /* 0x000fe200000000ff */
[-C--:B------:R-:W-:Y:S01]  /*9230*/  FMUL R56, R56, R96.reuse ;  /* 0x0000006038387220 */ /* 0x080fe20000400000 */
[----:B------:R-:W-:Y:S01]  /*9240*/  F2FP.F16.F32.PACK_AB R77, RZ, R77 ;  /* 0x0000004dff4d723e */ /* 0x000fe200000000ff */
[----:B------:R-:W-:Y:S01]  /*9250*/  FMUL R57, R57, R96 ;  /* 0x0000006039397220 */ /* 0x000fe20000400000 */
[----:B------:R-:W-:Y:S01]  /*9260*/  F2FP.F16.F32.PACK_AB R78, RZ, R78 ;  /* 0x0000004eff4e723e */ /* 0x000fe200000000ff */
[----:B------:R0:W-:Y:S01]  /*9270*/  @P1 STG.E.U16 desc[UR36][R82.64], R13 ;  /* 0x0000000d52001986 */ /* 0x0001e2000c101524 */
[----:B------:R-:W-:Y:S01]  /*9280*/  ISETP.GT.AND P1, PT, R0, 0x8, P0 ;  /* 0x000000080000780c */ /* 0x000fe20000724270 */
[-C--:B------:R-:W-:Y:S01]  /*9290*/  FMUL R58, R58, R96.reuse ;  /* 0x000000603a3a7220 */ /* 0x080fe20000400000 */
[----:B------:R-:W-:Y:S01]  /*92a0*/  F2FP.F16.F32.PACK_AB R79, RZ, R79 ;  /* 0x0000004fff4f723e */ /* 0x000fe200000000ff */
[----:B------:R-:W-:Y:S01]  /*92b0*/  @P2 STG.E.U16 desc[UR36][R82.64+0x2], R20 ;  /* 0x0000021452002986 */ /* 0x000fe2000c101524 */
        /* <DEDUP_REMOVED lines=8> */
[----:B0-----:R-:W-:Y:S01]  /*9340*/  PRMT R13, R85, 0x7610, R13 ;  /* 0x00007610550d7816 */ /* 0x001fe2000000000d */
[--C-:B------:R-:W-:Y:S01]  /*9350*/  @P1 IMAD.MOV.U32 R80, RZ, RZ, R90.reuse ;  /* 0x000000ffff501224 */ /* 0x100fe200078e005a */
[----:B------:R-:W-:Y:S01]  /*9360*/  F2FP.F16.F32.PACK_AB R67, RZ, R67 ;  /* 0x00000043ff43723e */ /* 0x000fe200000000ff */
[----:B------:R-:W-:Y:S01]  /*9370*/  FMUL R63, R63, R96 ;  /* 0x000000603f3f7220 */ /* 0x000fe20000400000 */
[----:B------:R-:W-:Y:S01]  /*9380*/  F2FP.F16.F32.PACK_AB R68, RZ, R68 ;  /* 0x00000044ff44723e */ /* 0x000fe200000000ff */
[--C-:B------:R-:W-:Y:S01]  /*9390*/  @P2 IMAD.MOV.U32 R85, RZ, RZ, R81.reuse ;  /* 0x000000ffff552224 */ /* 0x100fe200078e0051 */
[----:B------:R0:W-:Y:S01]  /*93a0*/  @P1 STG.E.U16 desc[UR36][R80.64+0x10], R84 ;  /* 0x0000105450001986 */ /* 0x0001e2000c101524 */
[----:B------:R-:W-:Y:S01]  /*93b0*/  ISETP.GT.AND P1, PT, R0, 0x8, P3 ;  /* 0x000000080000780c */ /* 0x000fe20001f24270 */
        /* <DEDUP_REMOVED lines=8> */
[----:B------:R-:W-:Y:S01]  /*9440*/  FMUL R52, R52, R96 ;  /* 0x0000006034347220 */ /* 0x000fe20000400000 */
[----:B------:R-:W-:Y:S01]  /*9450*/  F2FP.F16.F32.PACK_AB R57, RZ, R57 ;  /* 0x00000039ff39723e */ /* 0x000fe200000000ff */
[----:B0-----:R-:W-:Y:S01]  /*9460*/  @P2 IMAD.MOV.U32 R84, RZ, RZ, R90 ;  /* 0x000000ffff542224 */ /* 0x001fe200078e005a */
[----:B------:R-:W-:Y:S01]  /*9470*/  F2FP.F16.F32.PACK_AB R58, RZ, R58 ;  /* 0x0000003aff3a723e */ /* 0x000fe200000000ff */
[-C--:B------:R-:W-:Y:S01]  /*9480*/  FMUL R53, R53, R96.reuse ;  /* 0x0000006035357220 */ /* 0x080fe20000400000 */
[----:B------:R-:W-:Y:S01]  /*9490*/  F2FP.F16.F32.PACK_AB R59, RZ, R59 ;  /* 0x0000003bff3b723e */ /* 0x000fe200000000ff */
[-C--:B------:R-:W-:Y:S01]  /*94a0*/  FMUL R54, R54, R96.reuse ;  /* 0x0000006036367220 */ /* 0x080fe20000400000 */
[----:B------:R0:W-:Y:S01]  /*94b0*/  @P2 STG.E.U16 desc[UR36][R84.64+0x12], R13 ;  /* 0x0000120d54002986 */ /* 0x0001e2000c101524 */
[----:B------:R-:W-:Y:S01]  /*94c0*/  ISETP.GT.AND P2, PT, R0, 0x9, P3 ;  /* 0x000000090000780c */ /* 0x000fe20001f44270 */
[----:B------:R-:W-:Y:S01]  /*94d0*/  FMUL R55, R55, R96 ;  /* 0x0000006037377220 */ /* 0x000fe20000400000 */
[----:B------:R-:W-:Y:S01]  /*94e0*/  F2FP.F16.F32.PACK_AB R60, RZ, R60 ;  /* 0x0000003cff3c723e */ /* 0x000fe200000000ff */
[----:B------:R-:W-:Y:S01]  /*94f0*/  @P1 STG.E.U16 desc[UR36][R82.64+0x10], R86 ;  /* 0x0000105652001986 */ /* 0x000fe2000c101524 */
[----:B------:R-:W-:Y:S01]  /*9500*/  IADD3 R80, P1, R95, R90, RZ ;  /* 0x0000005a5f507210 */ /* 0x000fe20007f3e0ff */
[-C--:B------:R-:W-:Y:S01]  /*9510*/  FMUL R40, R40, R96.reuse ;  /* 0x0000006028287220 */ /* 0x080fe20000400000 */
[----:B------:R-:W-:Y:S01]  /*9520*/  F2FP.F16.F32.PACK_AB R61, RZ, R61 ;  /* 0x0000003dff3d723e */ /* 0x000fe200000000ff */
[----:B------:R-:W-:Y:S01]  /*9530*/  FMUL R41, R41, R96 ;  /* 0x0000006029297220 */ /* 0x000fe20000400000 */
[----:B------:R-:W-:Y:S01]  /*9540*/  F2FP.F16.F32.PACK_AB R62, RZ, R62 ;  /* 0x0000003eff3e723e */ /* 0x000fe200000000ff */
[----:B------:R-:W-:Y:S01]  /*9550*/  IMAD.X R81, R93, 0x1, R81, P1 ;  /* 0x000000015d517824 */ /* 0x000fe200008e0651 */
[----:B------:R-:W-:Y:S01]  /*9560*/  F2FP.F16.F32.PACK_AB R63, RZ, R63 ;  /* 0x0000003fff3f723e */ /* 0x000fe200000000ff */
[-C--:B------:R-:W-:Y:S01]  /*9570*/  FMUL R42, R42, R96.reuse ;  /* 0x000000602a2a7220 */ /* 0x080fe20000400000 */
[----:B0-----:R-:W-:Y:S01]  /*9580*/  PRMT R13, R72, 0x7610, R13 ;  /* 0x00007610480d7816 */ /* 0x001fe2000000000d */
[----:B------:R-:W-:Y:S01]  /*9590*/  @P2 STG.E.U16 desc[UR36][R82.64+0x12], R87 ;  /* 0x0000125752002986 */ /* 0x000fe2000c101524 */
[----:B------:R-:W-:Y:S01]  /*95a0*/  ISETP.GT.AND P2, PT, R12, 0x100, PT ;  /* 0x000001000c00780c */ /* 0x000fe20003f44270 */
[----:B------:R-:W-:Y:S01]  /*95b0*/  FMUL R43, R43, R96 ;  /* 0x000000602b2b7220 */ /* 0x000fe20000400000 */
[----:B------:R-:W-:Y:S01]  /*95c0*/  F2FP.F16.F32.PACK_AB R48, RZ, R48 ;  /* 0x00000030ff30723e */ /* 0x000fe200000000ff */
[-C--:B------:R-:W-:Y:S01]  /*95d0*/  FMUL R45, R45, R96.reuse ;  /* 0x000000602d2d7220 */ /* 0x080fe20000400000 */
[----:B------:R-:W-:Y:S01]  /*95e0*/  ISETP.GT.AND P1, PT, R0, RZ, P2 ;  /* 0x000000ff0000720c */ /* 0x000fe20001724270 */
        /* <DEDUP_REMOVED lines=12> */
[----:B------:R-:W-:Y:S01]  /*96b0*/  @P1 STG.E.U16 desc[UR36][R80.64], R13 ;  /* 0x0000000d50001986 */ /* 0x000fe2000c101524 */
        /* <DEDUP_REMOVED lines=14> */
[----:B------:R-:W-:Y:S01]  /*97a0*/  IADD3 R72, P1, R89, R80, RZ ;  /* 0x0000005059487210 */ /* 0x000fe20007f3e0ff */
[----:B------:R-:W-:Y:S01]  /*97b0*/  FMUL R25, R25, R96 ;  /* 0x0000006019197220 */ /* 0x000fe20000400000 */
        /* <DEDUP_REMOVED lines=9> */
[----:B0-----:R-:W-:Y:S01]  /*9850*/  IMAD.X R73, R21, 0x1, R81, P1 ;  /* 0x0000000115497824 */ /* 0x001fe200008e0651 */
[----:B------:R-:W-:Y:S01]  /*9860*/  ISETP.GT.AND P1, PT, R12, 0x108, PT ;  /* 0x000001080c00780c */ /* 0x000fe20003f24270 */
[----:B------:R-:W-:Y:S01]  /*9870*/  FMUL R30, R30, R96 ;  /* 0x000000601e1e7220 */ /* 0x000fe20000400000 */
[----:B------:R-:W-:Y:S01]  /*9880*/  F2FP.F16.F32.PACK_AB R34, RZ, R34 ;  /* 0x00000022ff22723e */ /* 0x000fe200000000ff */
[----:B------:R-:W-:Y:S01]  /*9890*/  FMUL R31, R31, R96 ;  /* 0x000000601f1f7220 */ /* 0x000fe20000400000 */
[----:B------:R-:W-:-:S02]  /*98a0*/  ISETP.GT.AND P6, PT, R0, RZ, P1 ;  /* 0x000000ff0000720c */ /* 0x000fc40000fc4270 */
[----:B------:R-:W-:Y:S02]  /*98b0*/  F2FP.F16.F32.PACK_AB R35, RZ, R35 ;  /* 0x00000023ff23723e */ /* 0x000fe400000000ff */
[----:B------:R-:W-:Y:S02]  /*98c0*/  F2FP.F16.F32.PACK_AB R36, RZ, R36 ;  /* 0x00000024ff24723e */ /* 0x000fe400000000ff */
[----:B------:R-:W-:Y:S02]  /*98d0*/  F2FP.F16.F32.PACK_AB R37, RZ, R37 ;  /* 0x00000025ff25723e */ /* 0x000fe400000000ff */
[----:B------:R-:W-:Y:S02]  /*98e0*/  F2FP.F16.F32.PACK_AB R38, RZ, R38 ;  /* 0x00000026ff26723e */ /* 0x000fe400000000ff */
[----:B------:R-:W-:Y:S02]  /*98f0*/  F2FP.F16.F32.PACK_AB R39, RZ, R39 ;  /* 0x00000027ff27723e */ /* 0x000fe400000000ff */
[----:B------:R-:W-:Y:S01]  /*9900*/  F2FP.F16.F32.PACK_AB R24, RZ, R24 ;  /* 0x00000018ff18723e */ /* 0x000fe200000000ff */
[----:B------:R-:W-:Y:S01]  /*9910*/  @P6 STG.E.U16 desc[UR36][R72.64], R74 ;  /* 0x0000004a48006986 */ /* 0x000fe2000c101524 */
[----:B------:R-:W-:-:S02]  /*9920*/  ISETP.GT.AND P6, PT, R0, 0x1, P1 ;  /* 0x000000010000780c */ /* 0x000fc40000fc4270 */
        /* <DEDUP_REMOVED lines=8> */
[----:B------:R-:W-:-:S11]  /*99b0*/  F2FP.F16.F32.PACK_AB R31, RZ, R31 ;  /* 0x0000001fff1f723e */ /* 0x000fd600000000ff */
[----:B------:R-:W-:Y:S02]  /*99c0*/  @P6 IMAD.MOV.U32 R12, RZ, RZ, R80 ;  /* 0x000000ffff0c6224 */ /* 0x000fe400078e0050 */
[----:B------:R-:W-:-:S05]  /*99d0*/  @P6 IMAD.MOV.U32 R13, RZ, RZ, R81 ;  /* 0x000000ffff0d6224 */ /* 0x000fca00078e0051 */
[----:B------:R0:W-:Y:S01]  /*99e0*/  @P6 STG.E.U16 desc[UR36][R12.64+0x10], R76 ;  /* 0x0000104c0c006986 */ /* 0x0001e2000c101524 */
[----:B------:R-:W-:-:S13]  /*99f0*/  ISETP.GT.AND P6, PT, R0, 0x9, P2 ;  /* 0x000000090000780c */ /* 0x000fda00017c4270 */
[----:B0-----:R-:W-:Y:S02]  /*9a00*/  @P6 IMAD.MOV.U32 R12, RZ, RZ, R80 ;  /* 0x000000ffff0c6224 */ /* 0x001fe400078e0050 */
[----:B------:R-:W-:-:S05]  /*9a10*/  @P6 IMAD.MOV.U32 R13, RZ, RZ, R81 ;  /* 0x000000ffff0d6224 */ /* 0x000fca00078e0051 */
[----:B------:R0:W-:Y:S01]  /*9a20*/  @P6 STG.E.U16 desc[UR36][R12.64+0x12], R77 ;  /* 0x0000124d0c006986 */ /* 0x0001e2000c101524 */
[----:B------:R-:W-:-:S05]  /*9a30*/  IADD3 R72, P6, R80, R89, RZ ;  /* 0x0000005950487210 */ /* 0x000fca0007fde0ff */
[----:B------:R-:W-:Y:S01]  /*9a40*/  IMAD.X R73, R81, 0x1, R21, P6 ;  /* 0x0000000151497824 */ /* 0x000fe200030e0615 */
[----:B------:R-:W-:-:S13]  /*9a50*/  ISETP.GT.AND P6, PT, R0, 0x8, P1 ;  /* 0x000000080000780c */ /* 0x000fda0000fc4270 */
[----:B------:R-:W-:Y:S01]  /*9a60*/  @P6 STG.E.U16 desc[UR36][R72.64+0x10], R78 ;  /* 0x0000104e48006986 */ /* 0x000fe2000c101524 */
[----:B------:R-:W-:-:S13]  /*9a70*/  ISETP.GT.AND P6, PT, R0, 0x9, P1 ;  /* 0x000000090000780c */ /* 0x000fda0000fc4270 */
[----:B------:R1:W-:Y:S01]  /*9a80*/  @P6 STG.E.U16 desc[UR36][R14.64+0x12], R79 ;  /* 0x0000124f0e006986 */ /* 0x0003e2000c101524 */
[----:B------:R-:W-:-:S13]  /*9a90*/  ISETP.GT.AND P6, PT, R0, 0x10, P4 ;  /* 0x000000100000780c */ /* 0x000fda00027c4270 */
[----:B------:R-:W-:Y:S01]  /*9aa0*/  @P6 STG.E.U16 desc[UR36][R4.64+0x20], R64 ;  /* 0x0000204004006986 */ /* 0x000fe2000c101524 */
        /* <DEDUP_REMOVED lines=14> */
[----:B0-----:R-:W-:-:S05]  /*9b90*/  IADD3 R12, P6, R95, R10, RZ ;  /* 0x0000000a5f0c7210 */ /* 0x001fca0007fde0ff */
[----:B------:R-:W-:Y:S01]  /*9ba0*/  IMAD.X R13, R11, 0x1, R93, P6 ;  /* 0x000000010b0d7824 */ /* 0x000fe200030e065d */
[----:B------:R-:W-:-:S13]  /*9bb0*/  ISETP.GT.AND P6, PT, R0, 0x10, P0 ;  /* 0x000000100000780c */ /* 0x000fda00007c4270 */
[----:B------:R-:W-:Y:S01]  /*9bc0*/  @P6 STG.E.U16 desc[UR36][R10.64+0x20], R56 ;  /* 0x000020380a006986 */ /* 0x000fe2000c101524 */
[----:B------:R-:W-:-:S13]  /*9bd0*/  ISETP.GT.AND P6, PT, R0, 0x11, P0 ;  /* 0x000000110000780c */ /* 0x000fda00007c4270 */
[----:B------:R-:W-:Y:S01]  /*9be0*/  @P6 STG.E.U16 desc[UR36][R10.64+0x22], R57 ;  /* 0x000022390a006986 */ /* 0x000fe2000c101524 */
[----:B-1----:R-:W-:-:S05]  /*9bf0*/  IADD3 R14, P6, R89, R10, RZ ;  /* 0x0000000a590e7210 */ /* 0x002fca0007fde0ff */
[----:B------:R-:W-:Y:S01]  /*9c00*/  IMAD.X R15, R11, 0x1, R21, P6 ;  /* 0x000000010b0f7824 */ /* 0x000fe200030e0615 */
[----:B------:R-:W-:-:S05]  /*9c10*/  IADD3 R20, P6, R89, R12, RZ ;  /* 0x0000000c59147210 */ /* 0x000fca0007fde0ff */
[----:B------:R-:W-:Y:S01]  /*9c20*/  IMAD.X R21, R21, 0x1, R13, P6 ;  /* 0x0000000115157824 */ /* 0x000fe200030e060d */
        /* <DEDUP_REMOVED lines=36> */
[C---:B------:R-:W-:Y:S02]  /*9e70*/  ISETP.GT.AND P6, PT, R0.reuse, 0x28, P4 ;  /* 0x000000280000780c */ /* 0x040fe400027c4270 */
[----:B------:R-:W-:-:S11]  /*9e80*/  ISETP.GT.AND P4, PT, R0, 0x29, P4 ;  /* 0x000000290000780c */ /* 0x000fd60002784270 */
[----:B------:R-:W-:Y:S04]  /*9e90*/  @P6 STG.E.U16 desc[UR36][R4.64+0x50], R44 ;  /* 0x0000502c04006986 */ /* 0x000fe8000c101524 */
[----:B------:R0:W-:Y:S01]  /*9ea0*/  @P4 STG.E.U16 desc[UR36][R4.64+0x52], R45 ;  /* 0x0000522d04004986 */ /* 0x0001e2000c101524 */
[C---:B------:R-:W-:Y:S02]  /*9eb0*/  ISETP.GT.AND P4, PT, R0.reuse, 0x28, P5 ;  /* 0x000000280000780c */ /* 0x040fe40002f84270 */
[----:B------:R-:W-:-:S11]  /*9ec0*/  ISETP.GT.AND P5, PT, R0, 0x29, P5 ;  /* 0x000000290000780c */ /* 0x000fd60002fa4270 */
[----:B------:R-:W-:Y:S01]  /*9ed0*/  @P4 STG.E.U16 desc[UR36][R8.64+0x50], R46 ;  /* 0x0000502e08004986 */ /* 0x000fe2000c101524 */
[----:B------:R-:W-:-:S03]  /*9ee0*/  ISETP.GT.AND P4, PT, R0, 0x20, P0 ;  /* 0x000000200000780c */ /* 0x000fc60000784270 */
[----:B------:R-:W-:Y:S01]  /*9ef0*/  @P5 STG.E.U16 desc[UR36][R8.64+0x52], R47 ;  /* 0x0000522f08005986 */ /* 0x000fe2000c101524 */
[----:B------:R-:W-:-:S09]  /*9f00*/  ISETP.GT.AND P5, PT, R0, 0x21, P0 ;  /* 0x000000210000780c */ /* 0x000fd200007a4270 */
[----:B0-----:R-:W-:Y:S02]  /*9f10*/  @P4 IMAD.MOV.U32 R4, RZ, RZ, R10 ;  /* 0x000000ffff044224 */ /* 0x001fe400078e000a */
[----:B------:R-:W-:-:S05]  /*9f20*/  @P4 IMAD.MOV.U32 R5, RZ, RZ, R11 ;  /* 0x000000ffff054224 */ /* 0x000fca00078e000b */
[----:B------:R0:W-:Y:S01]  /*9f30*/  @P4 STG.E.U16 desc[UR36][R4.64+0x40], R32 ;  /* 0x0000402004004986 */ /* 0x0001e2000c101524 */
[----:B------:R-:W-:Y:S01]  /*9f40*/  ISETP.GT.AND P4, PT, R0, 0x20, P3 ;  /* 0x000000200000780c */ /* 0x000fe20001f84270 */
[----:B0-----:R-:W-:Y:S02]  /*9f50*/  @P5 IMAD.MOV.U32 R4, RZ, RZ, R10 ;  /* 0x000000ffff045224 */ /* 0x001fe400078e000a */
[----:B------:R-:W-:-:S05]  /*9f60*/  @P5 IMAD.MOV.U32 R5, RZ, RZ, R11 ;  /* 0x000000ffff055224 */ /* 0x000fca00078e000b */
[----:B------:R0:W-:Y:S01]  /*9f70*/  @P5 STG.E.U16 desc[UR36][R4.64+0x42], R33 ;  /* 0x0000422104005986 */ /* 0x0001e2000c101524 */
[----:B------:R-:W-:-:S04]  /*9f80*/  ISETP.GT.AND P5, PT, R0, 0x21, P3 ;  /* 0x000000210000780c */ /* 0x000fc80001fa4270 */
[----:B0-----:R-:W-:Y:S02]  /*9f90*/  @P4 IMAD.MOV.U32 R4, RZ, RZ, R14 ;  /* 0x000000ffff044224 */ /* 0x001fe400078e000e */
[----:B------:R-:W-:-:S05]  /*9fa0*/  @P4 IMAD.MOV.U32 R5, RZ, RZ, R15 ;  /* 0x000000ffff054224 */ /* 0x000fca00078e000f */
[----:B------:R0:W-:Y:S01]  /*9fb0*/  @P4 STG.E.U16 desc[UR36][R4.64+0x40], R34 ;  /* 0x0000402204004986 */ /* 0x0001e2000c101524 */
[C---:B------:R-:W-:Y:S02]  /*9fc0*/  ISETP.GT.AND P4, PT, R0.reuse, 0x28, P0 ;  /* 0x000000280000780c */ /* 0x040fe40000784270 */
[----:B------:R-:W-:Y:S01]  /*9fd0*/  ISETP.GT.AND P0, PT, R0, 0x29, P0 ;  /* 0x000000290000780c */ /* 0x000fe20000704270 */
        /* <DEDUP_REMOVED lines=8> */
[----:B------:R-:W-:-:S03]  /*a060*/  ISETP.GT.AND P4, PT, R0, 0x20, P2 ;  /* 0x000000200000780c */ /* 0x000fc60001784270 */
[----:B------:R-:W-:Y:S01]  /*a070*/  @P0 STG.E.U16 desc[UR36][R10.64+0x52], R37 ;  /* 0x000052250a000986 */ /* 0x000fe2000c101524 */
[----:B------:R-:W-:Y:S01]  /*a080*/  ISETP.GT.AND P0, PT, R0, 0x21, P2 ;  /* 0x000000210000780c */ /* 0x000fe20001704270 */
[----:B0-----:R-:W-:Y:S02]  /*a090*/  @P5 IMAD.MOV.U32 R4, RZ, RZ, R14 ;  /* 0x000000ffff045224 */ /* 0x001fe400078e000e */
[----:B------:R-:W-:-:S05]  /*a0a0*/  @P5 IMAD.MOV.U32 R5, RZ, RZ, R15 ;  /* 0x000000ffff055224 */ /* 0x000fca00078e000f */
[----:B------:R0:W-:Y:S01]  /*a0b0*/  @P5 STG.E.U16 desc[UR36][R4.64+0x50], R38 ;  /* 0x0000502604005986 */ /* 0x0001e2000c101524 */
[----:B------:R-:W-:-:S03]  /*a0c0*/  ISETP.GT.AND P5, PT, R0, 0x20, P1 ;  /* 0x000000200000780c */ /* 0x000fc60000fa4270 */
[----:B------:R-:W-:Y:S01]  /*a0d0*/  @P3 STG.E.U16 desc[UR36][R14.64+0x52], R39 ;  /* 0x000052270e003986 */ /* 0x000fe2000c101524 */
[----:B------:R-:W-:-:S03]  /*a0e0*/  ISETP.GT.AND P3, PT, R0, 0x21, P1 ;  /* 0x000000210000780c */ /* 0x000fc60000f64270 */
[----:B------:R-:W-:Y:S01]  /*a0f0*/  @P4 STG.E.U16 desc[UR36][R12.64+0x40], R24 ;  /* 0x000040180c004986 */ /* 0x000fe2000c101524 */
[C---:B------:R-:W-:Y:S02]  /*a100*/  ISETP.GT.AND P4, PT, R0.reuse, 0x28, P1 ;  /* 0x000000280000780c */ /* 0x040fe40000f84270 */
[C---:B------:R-:W-:Y:S01]  /*a110*/  ISETP.GT.AND P1, PT, R0.reuse, 0x29, P1 ;  /* 0x000000290000780c */ /* 0x040fe20000f24270 */
[----:B------:R-:W-:Y:S01]  /*a120*/  @P0 STG.E.U16 desc[UR36][R12.64+0x42], R25 ;  /* 0x000042190c000986 */ /* 0x000fe2000c101524 */
[C---:B------:R-:W-:Y:S01]  /*a130*/  ISETP.GT.AND P0, PT, R0.reuse, 0x28, P2 ;  /* 0x000000280000780c */ /* 0x040fe20001704270 */
[----:B0-----:R-:W-:Y:S01]  /*a140*/  @P5 IMAD.MOV.U32 R4, RZ, RZ, R6 ;  /* 0x000000ffff045224 */ /* 0x001fe200078e0006 */
[----:B------:R-:W-:Y:S01]  /*a150*/  ISETP.GT.AND P2, PT, R0, 0x29, P2 ;  /* 0x000000290000780c */ /* 0x000fe20001744270 */
[----:B------:R-:W-:-:S05]  /*a160*/  @P5 IMAD.MOV.U32 R5, RZ, RZ, R7 ;  /* 0x000000ffff055224 */ /* 0x000fca00078e0007 */
[----:B------:R0:W-:Y:S02]  /*a170*/  @P5 STG.E.U16 desc[UR36][R4.64+0x40], R26 ;  /* 0x0000401a04005986 */ /* 0x0001e4000c101524 */
[----:B0-----:R-:W-:Y:S02]  /*a180*/  @P3 IMAD.MOV.U32 R4, RZ, RZ, R6 ;  /* 0x000000ffff043224 */ /* 0x001fe400078e0006 */
[----:B------:R-:W-:-:S05]  /*a190*/  @P3 IMAD.MOV.U32 R5, RZ, RZ, R7 ;  /* 0x000000ffff053224 */ /* 0x000fca00078e0007 */
[----:B------:R0:W-:Y:S04]  /*a1a0*/  @P3 STG.E.U16 desc[UR36][R4.64+0x42], R27 ;  /* 0x0000421b04003986 */ /* 0x0001e8000c101524 */
[----:B------:R1:W-:Y:S04]  /*a1b0*/  @P0 STG.E.U16 desc[UR36][R12.64+0x50], R28 ;  /* 0x0000501c0c000986 */ /* 0x0003e8000c101524 */
[----:B------:R1:W-:Y:S01]  /*a1c0*/  @P2 STG.E.U16 desc[UR36][R12.64+0x52], R29 ;  /* 0x0000521d0c002986 */ /* 0x0003e2000c101524 */
[----:B0-----:R-:W-:Y:S02]  /*a1d0*/  @P4 IMAD.MOV.U32 R4, RZ, RZ, R6 ;  /* 0x000000ffff044224 */ /* 0x001fe400078e0006 */
[----:B------:R-:W-:-:S05]  /*a1e0*/  @P4 IMAD.MOV.U32 R5, RZ, RZ, R7 ;  /* 0x000000ffff054224 */ /* 0x000fca00078e0007 */
[----:B------:R1:W-:Y:S04]  /*a1f0*/  @P4 STG.E.U16 desc[UR36][R4.64+0x50], R30 ;  /* 0x0000501e04004986 */ /* 0x0003e8000c101524 */
[----:B------:R1:W-:Y:S02]  /*a200*/  @P1 STG.E.U16 desc[UR36][R6.64+0x52], R31 ;  /* 0x0000521f06001986 */ /* 0x0003e4000c101524 */
.L_x_168:
[----:B------:R-:W-:Y:S05]  /*a210*/  BSYNC B0 ;  /* 0x0000000000007941 */ /* 0x000fea0003800000 */
.L_x_32:
[----:B------:R-:W-:Y:S01]  /*a220*/  ULDC UR4, c[0x0][0xc] ;  /* 0x0000030000047ab9 */ /* 0x000fe20000000800 */
[----:B------:R-:W-:Y:S01]  /*a230*/  ULDC UR5, c[0x0][0x10] ;  /* 0x0000040000057ab9 */ /* 0x000fe20000000800 */
[----:B01----:R-:W0:Y:S01]  /*a240*/  LDC R5, c[0x0][0x14] ;  /* 0x00000500ff057b82 */ /* 0x003e220000000800 */
[----:B------:R-:W-:Y:S01]  /*a250*/  UIMAD.WIDE.U32 UR4, UR4, UR5, URZ ;  /* 0x00000005040472a5 */ /* 0x000fe2000f8e003f */
[----:B------:R-:W-:Y:S01]  /*a260*/  PRMT R0, RZ, 0x7610, R0 ;  /* 0x00007610ff007816 */ /* 0x000fe20000000000 */
[----:B------:R-:W-:Y:S02]  /*a270*/  IMAD.MOV.U32 R100, RZ, RZ, -0x1 ;  /* 0xffffffffff647424 */ /* 0x000fe400078e00ff */
[----:B------:R-:W-:Y:S02]  /*a280*/  IMAD.MOV.U32 R97, RZ, RZ, -0x1 ;  /* 0xffffffffff617424 */ /* 0x000fe400078e00ff */
[----:B0-----:R-:W-:-:S04]  /*a290*/  IMAD.WIDE.U32 R16, R5, UR4, R16 ;  /* 0x0000000405107c25 */ /* 0x001fc8000f8e0010 */
[----:B------:R-:W-:Y:S01]  /*a2a0*/  IMAD R5, R5, UR5, RZ ;  /* 0x0000000505057c24 */ /* 0x000fe2000f8e02ff */
[----:B------:R-:W-:Y:S02]  /*a2b0*/  ULDC.64 UR4, c[0x0][0x650] ;  /* 0x0001940000047ab9 */ /* 0x000fe40000000a00 */
[----:B------:R-:W-:Y:S01]  /*a2c0*/  ISETP.GE.U32.AND P0, PT, R16, UR4, PT ;  /* 0x0000000410007c0c */ /* 0x000fe2000bf06070 */
[----:B------:R-:W-:-:S05]  /*a2d0*/  IMAD.IADD R17, R17, 0x1, R5 ;  /* 0x0000000111117824 */ /* 0x000fca00078e0205 */
[----:B------:R-:W-:-:S13]  /*a2e0*/  ISETP.GE.U32.AND.EX P0, PT, R17, UR5, PT, P0 ;  /* 0x0000000511007c0c */ /* 0x000fda000bf06100 */
[----:B------:R-:W-:Y:S05]  /*a2f0*/  @P0 BRA `(.L_x_169) ;  /* 0x0000000400640947 */ /* 0x000fea0003800000 */
[----:B------:R-:W0:Y:S01]  /*a300*/  S2R R12, SR_CTAID.X ;  /* 0x00000000000c7919 */ /* 0x000e220000002500 */
[----:B--2---:R-:W1:Y:S01]  /*a310*/  LDC.64 R10, c[0x0][0x628] ;  /* 0x00018a00ff0a7b82 */ /* 0x004e620000000a00 */
[----:B------:R-:W-:Y:S01]  /*a320*/  ULDC UR4, c[0x0][0x150] ;  /* 0x0000540000047ab9 */ /* 0x000fe20000000800 */
[----:B------:R-:W-:Y:S01]  /*a330*/  IMAD.MOV.U32 R8, RZ, RZ, R16 ;  /* 0x000000ffff087224 */ /* 0x000fe200078e0010 */
[----:B------:R-:W2:Y:S01]  /*a340*/  S2R R24, SR_CTAID.Y ;  /* 0x0000000000187919 */ /* 0x000ea20000002600 */
[----:B------:R-:W-:-:S04]  /*a350*/  IMAD.MOV.U32 R9, RZ, RZ, R17 ;  /* 0x000000ffff097224 */ /* 0x000fc800078e0011 */
[----:B------:R-:W2:Y:S08]  /*a360*/  LDC R21, c[0x0][0x144] ;  /* 0x00005100ff157b82 */ /* 0x000eb00000000800 */
[----:B------:R-:W2:Y:S08]  /*a370*/  LDC R0, c[0x0][0x630] ;  /* 0x00018c00ff007b82 */ /* 0x000eb00000000800 */
[----:B---3--:R-:W3:Y:S01]  /*a380*/  LDC.64 R14, c[0x0][0x620] ;  /* 0x00018800ff0e7b82 */ /* 0x008ee20000000a00 */
[----:B-1----:R-:W-:-:S04]  /*a390*/  ISETP.NE.U32.AND P0, PT, R10, RZ, PT ;  /* 0x000000ff0a00720c */ /* 0x002fc80003f05070 */
[----:B------:R-:W-:Y:S02]  /*a3a0*/  ISETP.NE.AND.EX P0, PT, R11, RZ, PT, P0 ;  /* 0x000000ff0b00720c */ /* 0x000fe40003f05300 */
[----:B0-----:R-:W-:-:S05]  /*a3b0*/  I2FP.F32.U32 R3, R12 ;  /* 0x0000000c00037245 */ /* 0x001fca0000201000 */
[----:B------:R-:W-:-:S04]  /*a3c0*/  FMUL R3, R3, UR4 ;  /* 0x0000000403037c20 */ /* 0x000fc80008400000 */
[----:B------:R0:W1:Y:S02]  /*a3d0*/  F2I.U32.TRUNC.NTZ R20, R3 ;  /* 0x0000000300147305 */ /* 0x000064000020f000 */
[----:B--2---:R-:W-:Y:S05]  /*a3e0*/  @!P0 BRA `(.L_x_170) ;  /* 0x0000000000288947 */ /* 0x004fea0003800000 */
[----:B0-----:R-:W0:Y:S02]  /*a3f0*/  LDC R3, c[0x0][0x634] ;  /* 0x00018d00ff037b82 */ /* 0x001e240000000800 */
        /* <DEDUP_REMOVED lines=9> */
.L_x_170:
[----:B------:R-:W2:Y:S01]  /*a490*/  LDC.64 R30, c[0x0][0x640] ;  /* 0x00019000ff1e7b82 */ /* 0x000ea20000000a00 */
[-CC-:B------:R-:W-:Y:S01]  /*a4a0*/  SHF.R.U64 R97, R8, R0.reuse, R9.reuse ;  /* 0x0000000008617219 */ /* 0x180fe20000001209 */
[----:B-1----:R-:W-:Y:S01]  /*a4b0*/  IMAD.MOV R20, RZ, RZ, -R20 ;  /* 0x000000ffff147224 */ /* 0x002fe200078e0a14 */
[----:B------:R-:W-:Y:S01]  /*a4c0*/  SHF.R.U32.HI R0, RZ, R0, R9 ;  /* 0x00000000ff007219 */ /* 0x000fe20000011609 */
[----:B------:R-:W-:Y:S01]  /*a4d0*/  ULDC UR4, c[0x0][0x154] ;  /* 0x0000550000047ab9 */ /* 0x000fe20000000800 */
[----:B0-----:R-:W-:Y:S01]  /*a4e0*/  IADD3 R3, P0, RZ, -R97, RZ ;  /* 0x80000061ff037210 */ /* 0x001fe20007f1e0ff */
[----:B------:R-:W-:Y:S02]  /*a4f0*/  IMAD R26, R21, R20, R12 ;  /* 0x00000014151a7224 */ /* 0x000fe400078e020c */
[----:B------:R-:W0:Y:S01]  /*a500*/  LDC R6, c[0x0][0x618] ;  /* 0x00018600ff067b82 */ /* 0x000e220000000800 */
[----:B------:R-:W-:Y:S02]  /*a510*/  IMAD.MOV.U32 R7, RZ, RZ, 0x1 ;  /* 0x00000001ff077424 */ /* 0x000fe400078e00ff */
[----:B------:R-:W-:-:S04]  /*a520*/  IMAD.X R5, RZ, RZ, ~R0, P0 ;  /* 0x000000ffff057224 */ /* 0x000fc800000e0e00 */
[-C--:B---3--:R-:W-:Y:S01]  /*a530*/  IMAD R0, R5, R14.reuse, RZ ;  /* 0x0000000e05007224 */ /* 0x088fe200078e02ff */
[----:B------:R-:W1:Y:S01]  /*a540*/  LDC R8, c[0x0][0x608] ;  /* 0x00018200ff087b82 */ /* 0x000e620000000800 */
[----:B------:R-:W-:-:S04]  /*a550*/  IMAD.WIDE.U32 R4, R3, R14, R16 ;  /* 0x0000000e03047225 */ /* 0x000fc800078e0010 */
[----:B------:R-:W-:Y:S01]  /*a560*/  IMAD R3, R3, R15, R0 ;  /* 0x0000000f03037224 */ /* 0x000fe200078e0200 */
[----:B------:R-:W-:Y:S02]  /*a570*/  I2FP.F32.U32 R0, R24 ;  /* 0x0000001800007245 */ /* 0x000fe40000201000 */
[----:B------:R-:W3:Y:S01]  /*a580*/  LDC R28, c[0x0][0x658] ;  /* 0x00019600ff1c7b82 */ /* 0x000ee20000000800 */
[----:B------:R-:W-:Y:S01]  /*a590*/  IMAD.IADD R3, R5, 0x1, R3 ;  /* 0x0000000105037824 */ /* 0x000fe200078e0203 */
[----:B--2---:R-:W-:Y:S01]  /*a5a0*/  ISETP.NE.U32.AND P0, PT, R30, RZ, PT ;  /* 0x000000ff1e00720c */ /* 0x004fe20003f05070 */
[----:B------:R-:W-:Y:S01]  /*a5b0*/  FMUL R0, R0, UR4 ;  /* 0x0000000400007c20 */ /* 0x000fe20008400000 */
[----:B------:R-:W-:Y:S02]  /*a5c0*/  IMAD.MOV.U32 R5, RZ, RZ, -0x1 ;  /* 0xffffffffff057424 */ /* 0x000fe400078e00ff */
[----:B------:R-:W-:Y:S01]  /*a5d0*/  ISETP.NE.AND.EX P0, PT, R31, RZ, PT, P0 ;  /* 0x000000ff1f00720c */ /* 0x000fe20003f05300 */
[----:B------:R2:W2:Y:S01]  /*a5e0*/  F2I.U32.TRUNC.NTZ R14, R0 ;  /* 0x00000000000e7305 */ /* 0x0004a2000020f000 */
[----:B------:R-:W2:Y:S01]  /*a5f0*/  LDC R15, c[0x0][0x148] ;  /* 0x00005200ff0f7b82 */ /* 0x000ea20000000800 */
[----:B0-----:R-:W-:-:S02]  /*a600*/  SHF.R.U64 R12, R4, R6, R3 ;  /* 0x00000006040c7219 */ /* 0x001fc40000001203 */
[----:B------:R-:W-:-:S05]  /*a610*/  SHF.R.U32.HI R3, RZ, R6, R3 ;  /* 0x00000006ff037219 */ /* 0x000fca0000011603 */
[----:B------:R-:W0:Y:S01]  /*a620*/  LDC R20, c[0x0][0x600] ;  /* 0x00018000ff147b82 */ /* 0x000e220000000800 */
[-CC-:B-1----:R-:W-:Y:S02]  /*a630*/  SHF.R.U64 R10, R12, R8.reuse, R3.reuse ;  /* 0x000000080c0a7219 */ /* 0x182fe40000001203 */
[----:B------:R-:W-:-:S05]  /*a640*/  SHF.R.U32.HI R3, RZ, R8, R3 ;  /* 0x00000008ff037219 */ /* 0x000fca0000011603 */
[----:B------:R-:W1:Y:S01]  /*a650*/  LDC R25, c[0x0][0x648] ;  /* 0x00019200ff197b82 */ /* 0x000e620000000800 */
[-C--:B---3--:R-:W-:Y:S02]  /*a660*/  SHF.L.U32 R4, R5, R28.reuse, RZ ;  /* 0x0000001c05047219 */ /* 0x088fe400000006ff */
[-CC-:B------:R-:W-:Y:S02]  /*a670*/  SHF.R.U64 R13, R10, R28.reuse, R3.reuse ;  /* 0x0000001c0a0d7219 */ /* 0x180fe40000001203 */
[----:B------:R-:W-:Y:S02]  /*a680*/  SHF.R.U32.HI R5, RZ, R28, R3 ;  /* 0x0000001cff057219 */ /* 0x000fe40000011603 */
[----:B------:R-:W-:Y:S01]  /*a690*/  LOP3.LUT R21, RZ, R4, RZ, 0x33, !PT ;  /* 0x00000004ff157212 */ /* 0x000fe200078e33ff */
[----:B------:R-:W3:Y:S01]  /*a6a0*/  LDC R27, c[0x0][0x638] ;  /* 0x00018e00ff1b7b82 */ /* 0x000ee20000000800 */
[----:B------:R-:W-:Y:S01]  /*a6b0*/  SHF.L.U32 R28, R7, R28, RZ ;  /* 0x0000001c071c7219 */ /* 0x000fe200000006ff */
[----:B------:R-:W-:-:S06]  /*a6c0*/  IMAD.MOV.U32 R4, RZ, RZ, R13 ;  /* 0x000000ffff047224 */ /* 0x000fcc00078e000d */
[----:B------:R-:W0:Y:S01]  /*a6d0*/  LDC R29, c[0x0][0x610] ;  /* 0x00018400ff1d7b82 */ /* 0x000e220000000800 */
[----:B------:R-:W-:Y:S05]  /*a6e0*/  @!P0 BRA `(.L_x_171) ;  /* 0x0000000000288947 */ /* 0x000fea0003800000 */
[----:B--2---:R-:W2:Y:S02]  /*a6f0*/  LDC R0, c[0x0][0x64c] ;  /* 0x00019300ff007b82 */ /* 0x004ea40000000800 */
[----:B--2---:R-:W-:-:S05]  /*a700*/  IADD3 R3, P0, R13, R0, RZ ;  /* 0x000000000d037210 */ /* 0x004fca0007f1e0ff */
        /* <DEDUP_REMOVED lines=8> */
.L_x_171:
[----:B------:R-:W-:Y:S01]  /*a790*/  ISETP.NE.AND P0, PT, R2, 0x1, PT ;  /* 0x000000010200780c */ /* 0x000fe20003f05270 */
[----:B--2---:R-:W-:Y:S01]  /*a7a0*/  IMAD.MOV R14, RZ, RZ, -R14 ;  /* 0x000000ffff0e7224 */ /* 0x004fe200078e0a0e */
[----:B-1----:R-:W-:Y:S01]  /*a7b0*/  SHF.R.U64 R0, R4, R25, R5 ;  /* 0x0000001904007219 */ /* 0x002fe20000001205 */
[----:B0-----:R-:W-:Y:S01]  /*a7c0*/  VIADD R5, R20, 0xffffffff ;  /* 0xffffffff14057836 */ /* 0x001fe20000000000 */
[----:B------:R-:W-:Y:S01]  /*a7d0*/  LOP3.LUT R3, R10, R21, RZ, 0xc0, !PT ;  /* 0x000000150a037212 */ /* 0x000fe200078ec0ff */
[----:B------:R-:W-:Y:S02]  /*a7e0*/  IMAD.MOV.U32 R6, RZ, RZ, 0x1 ;  /* 0x00000001ff067424 */ /* 0x000fe400078e00ff */
[----:B------:R-:W-:Y:S01]  /*a7f0*/  IMAD.MOV R4, RZ, RZ, -R0 ;  /* 0x000000ffff047224 */ /* 0x000fe200078e0a00 */
[----:B------:R-:W-:Y:S01]  /*a800*/  LOP3.LUT R5, R12, R5, RZ, 0xc0, !PT ;  /* 0x000000050c057212 */ /* 0x000fe200078ec0ff */
[----:B------:R-:W-:Y:S02]  /*a810*/  IMAD R3, R28, R0, R3 ;  /* 0x000000001c037224 */ /* 0x000fe400078e0203 */
[----:B---3--:R-:W-:-:S02]  /*a820*/  IMAD R0, R4, R27, R13 ;  /* 0x0000001b04007224 */ /* 0x008fc400078e020d */
[----:B------:R-:W-:Y:S02]  /*a830*/  @P0 IMAD R26, R15, R14, R24 ;  /* 0x0000000e0f1a0224 */ /* 0x000fe400078e0218 */
[----:B------:R-:W-:Y:S01]  /*a840*/  IMAD R4, R0, R20, R5 ;  /* 0x0000001400047224 */ /* 0x000fe200078e0205 */
[----:B------:R-:W-:Y:S01]  /*a850*/  PRMT R0, R6, 0x7610, R0 ;  /* 0x0000761006007816 */ /* 0x000fe20000000000 */
[----:B------:R-:W-:-:S05]  /*a860*/  IMAD R3, R3, R29, R26 ;  /* 0x0000001d03037224 */ /* 0x000fca00078e021a */
[----:B------:R-:W-:Y:S02]  /*a870*/  SEL R100, R4, R3, !P0 ;  /* 0x0000000304647207 */ /* 0x000fe40004000000 */
[----:B------:R-:W-:-:S07]  /*a880*/  SEL R3, R3, R4, !P0 ;  /* 0x0000000403037207 */ /* 0x000fce0004000000 */
.L_x_169:
[----:B------:R-:W-:Y:S01]  /*a890*/  LOP3.LUT P0, RZ, R0, 0xff, RZ, 0xc0, !PT ;  /* 0x000000ff00ff7812 */ /* 0x000fe2000780c0ff */
[----:B------:R-:W-:-:S12]  /*a8a0*/  IMAD.MOV.U32 R99, RZ, RZ, R3 ;  /* 0x000000ffff637224 */ /* 0x000fd800078e0003 */
[----:B------:R-:W-:Y:S05]  /*a8b0*/  @P0 BRA `(.L_x_172) ;  /* 0xffffff68003c0947 */ /* 0x000fea000383ffff */
[----:B------:R-:W-:Y:S05]  /*a8c0*/  EXIT ;  /* 0x000000000000794d */ /* 0x000fea0003800000 */
.L_x_7:
[----:B0-----:R-:W-:Y:S01]  /*a8d0*/  ULDC.64 UR4, c[0x0][0x650] ;  /* 0x0001940000047ab9 */ /* 0x001fe20000000a00 */
        /* <DEDUP_REMOVED lines=25> */
.L_x_174:
[----:B------:R-:W0:Y:S01]  /*aa70*/  LDC.64 R28, c[0x0][0x640] ;  /* 0x00019000ff1c7b82 */ /* 0x000e220000000a00 */
[-CC-:B------:R-:W-:Y:S01]  /*aa80*/  SHF.R.U64 R22, R12, R6.reuse, R13.reuse ;  /* 0x000000060c167219 */ /* 0x180fe2000000120d */
[----:B------:R-:W-:Y:S01]  /*aa90*/  IMAD.MOV.U32 R30, RZ, RZ, 0x1 ;  /* 0x00000001ff1e7424 */ /* 0x000fe200078e00ff */
[----:B------:R-:W-:Y:S02]  /*aaa0*/  SHF.R.U32.HI R6, RZ, R6, R13 ;  /* 0x00000006ff067219 */ /* 0x000fe4000001160d */
        /* <DEDUP_REMOVED lines=8> */
[----:B------:R-:W-:Y:S01]  /*ab30*/  IMAD.IADD R9, R9, 0x1, R11 ;  /* 0x0000000109097824 */ /* 0x000fe200078e020b */
[----:B0-----:R-:W-:-:S04]  /*ab40*/  ISETP.NE.U32.AND P0, PT, R28, RZ, PT ;  /* 0x000000ff1c00720c */ /* 0x001fc80003f05070 */
[----:B------:R-:W-:Y:S02]  /*ab50*/  ISETP.NE.AND.EX P0, PT, R29, RZ, PT, P0 ;  /* 0x000000ff1d00720c */ /* 0x000fe40003f05300 */
[----:B------:R-:W0:Y:S01]  /*ab60*/  LDC R20, c[0x0][0x600] ;  /* 0x00018000ff147b82 */ /* 0x000e220000000800 */
[-CC-:B-1----:R-:W-:Y:S01]  /*ab70*/  SHF.R.U64 R14, R8, R10.reuse, R9.reuse ;  /* 0x0000000a080e7219 */ /* 0x182fe20000001209 */
[----:B------:R-:W-:Y:S01]  /*ab80*/  IMAD.MOV.U32 R8, RZ, RZ, -0x1 ;  /* 0xffffffffff087424 */ /* 0x000fe200078e00ff */
[----:B------:R-:W-:-:S05]  /*ab90*/  SHF.R.U32.HI R9, RZ, R10, R9 ;  /* 0x0000000aff097219 */ /* 0x000fca0000011609 */
[----:B------:R-:W1:Y:S01]  /*aba0*/  LDC R24, c[0x0][0x648] ;  /* 0x00019200ff187b82 */ /* 0x000e620000000800 */
[-CC-:B--2---:R-:W-:Y:S02]  /*abb0*/  SHF.R.U64 R23, R14, R12.reuse, R9.reuse ;  /* 0x0000000c0e177219 */ /* 0x184fe40000001209 */
[----:B------:R-:W-:-:S05]  /*abc0*/  SHF.R.U32.HI R6, RZ, R12, R9 ;  /* 0x0000000cff067219 */ /* 0x000fca0000011609 */
[----:B------:R-:W2:Y:S01]  /*abd0*/  LDC R26, c[0x0][0x638] ;  /* 0x00018e00ff1a7b82 */ /* 0x000ea20000000800 */
[-C--:B---3--:R-:W-:Y:S02]  /*abe0*/  SHF.L.U32 R8, R8, R27.reuse, RZ ;  /* 0x0000001b08087219 */ /* 0x088fe400000006ff */
[-CC-:B------:R-:W-:Y:S02]  /*abf0*/  SHF.R.U64 R25, R23, R27.reuse, R6.reuse ;  /* 0x0000001b17197219 */ /* 0x180fe40000001206 */
[----:B------:R-:W-:Y:S02]  /*ac00*/  LOP3.LUT R32, RZ, R8, RZ, 0x33, !PT ;  /* 0x00000008ff207212 */ /* 0x000fe400078e33ff */
[----:B------:R-:W-:Y:S01]  /*ac10*/  SHF.R.U32.HI R9, RZ, R27, R6 ;  /* 0x0000001bff097219 */ /* 0x000fe20000011606 */
[----:B------:R-:W3:Y:S01]  /*ac20*/  LDC R31, c[0x0][0x610] ;  /* 0x00018400ff1f7b82 */ /* 0x000ee20000000800 */
[----:B------:R-:W-:Y:S01]  /*ac30*/  IMAD.MOV.U32 R8, RZ, RZ, R25 ;  /* 0x000000ffff087224 */ /* 0x000fe200078e0019 */
[----:B------:R-:W-:Y:S06]  /*ac40*/  @!P0 BRA `(.L_x_175) ;  /* 0x0000000000288947 */ /* 0x000fec0003800000 */
        /* <DEDUP_REMOVED lines=10> */
.L_x_175:
[----:B------:R-:W-:Y:S02]  /*acf0*/  ISETP.NE.AND P0, PT, R2, 0x1, PT ;  /* 0x000000010200780c */ /* 0x000fe40003f05270 */
[----:B-1----:R-:W-:Y:S01]  /*ad00*/  SHF.R.U64 R6, R8, R24, R9 ;  /* 0x0000001808067219 */ /* 0x002fe20000001209 */
[----:B0-----:R-:W-:Y:S01]  /*ad10*/  VIADD R9, R20, 0xffffffff ;  /* 0xffffffff14097836 */ /* 0x001fe20000000000 */
[----:B------:R-:W-:Y:S02]  /*ad20*/  SHF.L.U32 R30, R30, R27, RZ ;  /* 0x0000001b1e1e7219 */ /* 0x000fe400000006ff */
[----:B------:R-:W-:Y:S01]  /*ad30*/  LOP3.LUT R5, R23, R32, RZ, 0xc0, !PT ;  /* 0x0000002017057212 */ /* 0x000fe200078ec0ff */
[----:B------:R-:W-:-:S04]  /*ad40*/  IMAD.MOV R8, RZ, RZ, -R6 ;  /* 0x000000ffff087224 */ /* 0x000fc800078e0a06 */
[----:B------:R-:W-:Y:S01]  /*ad50*/  IMAD R6, R30, R6, R5 ;  /* 0x000000061e067224 */ /* 0x000fe200078e0205 */
[----:B------:R-:W-:Y:S01]  /*ad60*/  LOP3.LUT R5, R14, R9, RZ, 0xc0, !PT ;  /* 0x000000090e057212 */ /* 0x000fe200078ec0ff */
[----:B------:R-:W-:Y:S02]  /*ad70*/  @P0 IMAD R3, R7, R21, R4 ;  /* 0x0000001507030224 */ /* 0x000fe400078e0204 */
[----:B--2---:R-:W-:Y:S02]  /*ad80*/  IMAD R4, R8, R26, R25 ;  /* 0x0000001a08047224 */ /* 0x004fe400078e0219 */
[----:B---3--:R-:W-:Y:S02]  /*ad90*/  IMAD R3, R6, R31, R3 ;  /* 0x0000001f06037224 */ /* 0x008fe400078e0203 */
[----:B------:R-:W-:Y:S02]  /*ada0*/  IMAD R4, R4, R20, R5 ;  /* 0x0000001404047224 */ /* 0x000fe400078e0205 */
[----:B------:R-:W-:-:S02]  /*adb0*/  IMAD.MOV.U32 R8, RZ, RZ, 0x1 ;  /* 0x00000001ff087424 */ /* 0x000fc400078e00ff */
[----:B------:R-:W-:Y:S01]  /*adc0*/  IMAD.MOV.U32 R6, RZ, RZ, R22 ;  /* 0x000000ffff067224 */ /* 0x000fe200078e0016 */
[----:B------:R-:W-:Y:S02]  /*add0*/  SEL R20, R4, R3, !P0 ;  /* 0x0000000304147207 */ /* 0x000fe40004000000 */
[----:B------:R-:W-:-:S07]  /*ade0*/  SEL R13, R3, R4, !P0 ;  /* 0x00000004030d7207 */ /* 0x000fce0004000000 */
.L_x_173:
[----:B------:R-:W-:-:S08]  /*adf0*/  NOP ;  /* 0x0000000000007918 */ /* 0x000fd00000000000 */
[----:B------:R-:W0:-:S00]  /*ae00*/  USETMAXREG.DEALLOC.CTAPOOL 0x28 ;  /* 0x00000028000079c8 */ /* 0x000e0000080e0500 */
[----:B0-----:R-:W-:-:S13]  /*ae10*/  ISETP.NE.AND P0, PT, R0, RZ, PT ;  /* 0x000000ff0000720c */ /* 0x001fda0003f05270 */
[----:B------:R-:W-:Y:S05]  /*ae20*/  @P0 EXIT ;  /* 0x000000000000094d */ /* 0x000fea0003800000 */
[----:B------:R-:W-:Y:S01]  /*ae30*/  LOP3.LUT P0, RZ, R8, 0xff, RZ, 0xc0, !PT ;  /* 0x000000ff08ff7812 */ /* 0x000fe2000780c0ff */
[----:B------:R-:W-:Y:S02]  /*ae40*/  IMAD.MOV.U32 R0, RZ, RZ, 0x1 ;  /* 0x00000001ff007424 */ /* 0x000fe400078e00ff */
[----:B------:R-:W-:-:S10]  /*ae50*/  IMAD.MOV.U32 R3, RZ, RZ, RZ ;  /* 0x000000ffff037224 */ /* 0x000fd400078e00ff */
[----:B------:R-:W-:Y:S05]  /*ae60*/  @!P0 BRA `(.L_x_176) ;  /* 0x0000000c00708947 */ /* 0x000fea0003800000 */
[----:B------:R-:W0:Y:S01]  /*ae70*/  LDC R0, c[0x0][0x28c] ;  /* 0x0000a300ff007b82 */ /* 0x000e220000000800 */
[----:B------:R-:W1:Y:S01]  /*ae80*/  S2R R9, SR_CgaCtaId ;  /* 0x0000000000097919 */ /* 0x000e620000008800 */
[----:B------:R-:W-:Y:S01]  /*ae90*/  ULDC UR5, c[0x0][0x658] ;  /* 0x0001960000057ab9 */ /* 0x000fe20000000800 */
[----:B------:R-:W-:Y:S01]  /*aea0*/  UMOV UR7, 0xffffffff ;  /* 0xffffffff00077882 */ /* 0x000fe20000000000 */
[----:B------:R-:W-:Y:S01]  /*aeb0*/  ULDC UR6, c[0x0][0xc] ;  /* 0x0000030000067ab9 */ /* 0x000fe20000000800 */
[----:B------:R-:W-:Y:S01]  /*aec0*/  USHF.L.U32 UR9, UR7, UR5, URZ ;  /* 0x0000000507097299 */ /* 0x000fe2000800063f */
[----:B------:R-:W-:Y:S01]  /*aed0*/  BSSY B0, `(.L_x_176) ;  /* 0x00000d5000007945 */ /* 0x000fe20003800000 */
[----:B------:R-:W-:Y:S01]  /*aee0*/  UMOV UR8, 0x1 ;  /* 0x0000000100087882 */ /* 0x000fe20000000000 */
[----:B------:R-:W-:Y:S01]  /*aef0*/  ULDC UR7, c[0x0][0x10] ;  /* 0x0000040000077ab9 */ /* 0x000fe20000000800 */
[----:B------:R-:W-:Y:S01]  /*af00*/  USHF.L.U32 UR5, UR8, UR5, URZ ;  /* 0x0000000508057299 */ /* 0x000fe2000800063f */
[----:B------:R-:W-:Y:S01]  /*af10*/  IMAD.MOV.U32 R10, RZ, RZ, 0x1 ;  /* 0x00000001ff0a7424 */ /* 0x000fe200078e00ff */
[----:B------:R-:W-:Y:S01]  /*af20*/  UIMAD.WIDE.U32 UR6, UR6, UR7, URZ ;  /* 0x00000007060672a5 */ /* 0x000fe2000f8e003f */
[----:B------:R-:W-:Y:S01]  /*af30*/  LOP3.LUT R12, R19, 0x2, RZ, 0xfc, !PT ;  /* 0x00000002130c7812 */ /* 0x000fe200078efcff */
[----:B------:R-:W-:Y:S01]  /*af40*/  ULDC UR8, c[0x0][0x14] ;  /* 0x0000050000087ab9 */ /* 0x000fe20000000800 */
[----:B------:R-:W-:Y:S01]  /*af50*/  ULDC UR4, c[0x0][0x600] ;  /* 0x0001800000047ab9 */ /* 0x000fe20000000800 */
[----:B------:R-:W-:-:S02]  /*af60*/  UIMAD.WIDE.U32 UR30, UR6, UR8, URZ ;  /* 0x00000008061e72a5 */ /* 0x000fc4000f8e003f */
[----:B------:R-:W-:Y:S02]  /*af70*/  UIMAD UR7, UR7, UR8, URZ ;  /* 0x00000008070772a4 */ /* 0x000fe4000f8e023f */
[----:B------:R-:W-:Y:S02]  /*af80*/  UIADD3 UR4, UR4, -0x1, URZ ;  /* 0xffffffff04047890 */ /* 0x000fe4000fffe03f */
[----:B------:R-:W-:Y:S02]  /*af90*/  ULOP3.LUT UR6, URZ, UR9, URZ, 0x33, !UPT ;  /* 0x000000093f067292 */ /* 0x000fe4000f8e333f */
[----:B------:R-:W-:Y:S01]  /*afa0*/  UIADD3 UR7, UR31, UR7, URZ ;  /* 0x000000071f077290 */ /* 0x000fe2000fffe03f */
[----:B0-----:R-:W-:Y:S01]  /*afb0*/  VIADD R0, R0, 0x7f ;  /* 0x0000007f00007836 */ /* 0x001fe20000000000 */
[----:B------:R-:W-:-:S04]  /*afc0*/  ULDC.64 UR38, c[0x0][0x198] ;  /* 0x0000660000267ab9 */ /* 0x000fc80000000a00 */
[----:B------:R-:W-:-:S04]  /*afd0*/  SHF.R.S32.HI R3, RZ, 0x1f, R0 ;  /* 0x0000001fff037819 */ /* 0x000fc80000011400 */
[----:B------:R-:W-:Y:S01]  /*afe0*/  LEA.HI R3, R3, R0, RZ, 0x7 ;  /* 0x0000000003037211 */ /* 0x000fe200078f38ff */
[----:B------:R-:W-:Y:S01]  /*aff0*/  IMAD.MOV.U32 R0, RZ, RZ, 0x1 ;  /* 0x00000001ff007424 */ /* 0x000fe200078e00ff */
[----:B-1----:R-:W-:Y:S02]  /*b000*/  LOP3.LUT R9, R9, 0x1, RZ, 0xc0, !PT ;  /* 0x0000000109097812 */ /* 0x002fe400078ec0ff */
[----:B------:R-:W-:Y:S01]  /*b010*/  SHF.R.S32.HI R8, RZ, 0x7, R3 ;  /* 0x00000007ff087819 */ /* 0x000fe20000011403 */
[----:B------:R-:W-:-:S04]  /*b020*/  IMAD.MOV.U32 R3, RZ, RZ, RZ ;  /* 0x000000ffff037224 */ /* 0x000fc800078e00ff */
[----:B------:R-:W-:-:S07]  /*b030*/  VIADD R11, R8, 0x1 ;  /* 0x00000001080b7836 */ /* 0x000fce0000000000 */
.L_x_187:
[----:B------:R-:W-:-:S03]  /*b040*/  UMOV UR8, 0xffffffff ;  /* 0xffffffff00087882 */ /* 0x000fc60000000000 */
[----:B------:R-:W-:Y:S05]  /*b050*/  BRA.DIV UR8, `(.L_x_177) ;  /* 0x0000000e08947947 */ /* 0x000fea000b800000 */
[----:B------:R-:W-:-:S13]  /*b060*/  ELECT P6, URZ, PT ;  /* 0x00000000003f782f */ /* 0x000fda00038c0000 */
.L_x_196:
[----:B------:R-:W0:Y:S01]  /*b070*/  LDC R4, c[0x0][0x28c] ;  /* 0x0000a300ff047b82 */ /* 0x000e220000000800 */
[----:B------:R-:W-:Y:S01]  /*b080*/  BSSY B1, `(.L_x_178) ;  /* 0x0000046000017945 */ /* 0x000fe20003800000 */
[----:B0-----:R-:W-:-:S13]  /*b090*/  ISETP.LT.OR P6, PT, R4, 0x1, !P6 ;  /* 0x000000010400780c */ /* 0x001fda00077c1670 */
[----:B------:R-:W-:Y:S05]  /*b0a0*/  @P6 BRA `(.L_x_179) ;  /* 0x00000004000c6947 */ /* 0x000fea0003800000 */
[----:B------:R-:W-:Y:S02]  /*b0b0*/  IMAD R20, R20, 0x2, R9 ;  /* 0x0000000214147824 */ /* 0x000fe400078e0209 */
[----:B------:R-:W-:Y:S02]  /*b0c0*/  IMAD R15, R13, 0x180, RZ ;  /* 0x000001800d0f7824 */ /* 0x000fe400078e02ff */
[----:B------:R-:W-:Y:S02]  /*b0d0*/  IMAD.MOV.U32 R22, RZ, RZ, RZ ;  /* 0x000000ffff167224 */ /* 0x000fe400078e00ff */
[----:B------:R-:W-:Y:S02]  /*b0e0*/  IMAD.MOV.U32 R4, RZ, RZ, R11 ;  /* 0x000000ffff047224 */ /* 0x000fe400078e000b */
[----:B------:R-:W-:Y:S02]  /*b0f0*/  IMAD.MOV.U32 R5, RZ, RZ, R0 ;  /* 0x000000ffff057224 */ /* 0x000fe400078e0000 */
[----:B------:R-:W-:-:S02]  /*b100*/  IMAD.MOV.U32 R14, RZ, RZ, R3 ;  /* 0x000000ffff0e7224 */ /* 0x000fc400078e0003 */
[----:B------:R-:W-:-:S07]  /*b110*/  IMAD R21, R20, 0x18, RZ ;  /* 0x0000001814157824 */ /* 0x000fce00078e02ff */
.L_x_182:
[----:B------:R-:W0:Y:S01]  /*b120*/  S2R R20, SR_CgaCtaId ;  /* 0x0000000000147919 */ /* 0x000e220000008800 */
[----:B------:R-:W-:Y:S02]  /*b130*/  MOV R7, 0x400 ;  /* 0x0000040000077802 */ /* 0x000fe40000000f00 */
[----:B------:R-:W-:-:S13]  /*b140*/  LOP3.LUT P1, RZ, R18, 0x7f, RZ, 0xc0, !PT ;  /* 0x0000007f12ff7812 */ /* 0x000fda000782c0ff */
[----:B------:R-:W1:Y:S01]  /*b150*/  @!P1 LDC R13, c[0x0][0x500] ;  /* 0x00014000ff0d9b82 */ /* 0x000e620000000800 */
[----:B0-----:R-:W-:Y:S02]  /*b160*/  LEA R23, R20, R7, 0x18 ;  /* 0x0000000714177211 */ /* 0x001fe400078ec0ff */
[----:B------:R-:W-:-:S03]  /*b170*/  SHF.L.U32 R7, R5, 0x1f, RZ ;  /* 0x0000001f05077819 */ /* 0x000fc600000006ff */
[----:B------:R-:W-:-:S04]  /*b180*/  IMAD R20, R14, 0x8, R23 ;  /* 0x000000080e147824 */ /* 0x000fc800078e0217 */
[----:B------:R-:W0:Y:S02]  /*b190*/  SYNCS.PHASECHK.TRANS64.TRYWAIT P0, [R20+URZ+0x10], R7 ;  /* 0x00001007140075a7 */ /* 0x000e24000800017f */
[----:B01----:R-:W-:Y:S05]  /*b1a0*/  @!P0 BRA `(.L_x_180) ;  /* 0x0000000c00608947 */ /* 0x003fea0003800000 */
.L_x_197:
[----:B0-----:R-:W-:Y:S01]  /*b1b0*/  PRMT R7, R12, 0x9910, RZ ;  /* 0x000099100c077816 */ /* 0x001fe200000000ff */
[----:B------:R0:W-:Y:S03]  /*b1c0*/  @!P1 SYNCS.ARRIVE.TRANS64 RZ, [R20+URZ], R13 ;  /* 0x0000000d14ff99a7 */ /* 0x0001e6000800003f */
[----:B------:R-:W-:-:S13]  /*b1d0*/  ISETP.NE.AND P0, PT, R7, 0x2, PT ;  /* 0x000000020700780c */ /* 0x000fda0003f05270 */
[----:B0-----:R-:W-:Y:S05]  /*b1e0*/  @P0 BRA `(.L_x_181) ;  /* 0x0000000000040947 */ /* 0x001fea0003800000 */
[----:B------:R-:W-:Y:S01]  /*b1f0*/  BPT.TRAP 0x1 ;  /* 0x000000040000795c */ /* 0x000fe20000300000 */
.L_x_181:
[----:B------:R-:W-:Y:S01]  /*b200*/  IMAD R7, R14, 0x4, R9 ;  /* 0x000000040e077824 */ /* 0x000fe200078e0209 */
[----:B------:R-:W-:Y:S01]  /*b210*/  R2UR UR34, R22 ;  /* 0x00000000162272ca */ /* 0x000fe200000e0000 */
[--C-:B------:R-:W-:Y:S01]  /*b220*/  IMAD R13, R14, 0x18000, R23.reuse ;  /* 0x000180000e0d7824 */ /* 0x100fe200078e0217 */
[----:B------:R-:W-:Y:S01]  /*b230*/  R2UR UR33, R20 ;  /* 0x00000000142172ca */ /* 0x000fe200000e0000 */
[----:B------:R-:W-:Y:S01]  /*b240*/  IMAD R7, R7, 0x600, RZ ;  /* 0x0000060007077824 */ /* 0x000fe200078e02ff */
[----:B------:R-:W-:Y:S01]  /*b250*/  R2UR UR36, R6 ;  /* 0x00000000062472ca */ /* 0x000fe200000e0000 */
[----:B------:R-:W-:Y:S01]  /*b260*/  VIADD R4, R4, 0xffffffff ;  /* 0xffffffff04047836 */ /* 0x000fe20000000000 */
[----:B------:R-:W-:Y:S01]  /*b270*/  R2UR UR24, R13 ;  /* 0x000000000d1872ca */ /* 0x000fe200000e0000 */
[----:B------:R-:W-:Y:S01]  /*b280*/  IMAD R7, R7, 0x2, R23 ;  /* 0x0000000207077824 */ /* 0x000fe200078e0217 */
[----:B------:R-:W-:Y:S01]  /*b290*/  R2UR UR35, R15 ;  /* 0x000000000f2372ca */ /* 0x000fe200000e0000 */
[----:B------:R-:W-:Y:S01]  /*b2a0*/  UIADD3 UR14, UP0, UR38, 0xf0, URZ ;  /* 0x000000f0260e7890 */ /* 0x000fe2000ff1e03f */
[----:B------:R-:W-:Y:S01]  /*b2b0*/  R2UR UR19, R21 ;  /* 0x00000000151372ca */ /* 0x000fe200000e0000 */
[----:B------:R-:W-:Y:S01]  /*b2c0*/  UIADD3 UR40, UP1, UR38, 0x1f0, URZ ;  /* 0x000001f026287890 */ /* 0x000fe2000ff3e03f */
[----:B------:R-:W-:Y:S01]  /*b2d0*/  R2UR UR8, R7 ;  /* 0x00000000070872ca */ /* 0x000fe200000e0000 */
[----:B------:R-:W-:Y:S01]  /*b2e0*/  UIADD3.X UR15, URZ, UR39, URZ, UP0, !UPT ;  /* 0x000000273f0f7290 */ /* 0x000fe200087fe43f */
[----:B------:R-:W-:Y:S01]  /*b2f0*/  ISETP.GT.AND P1, PT, R4, 0x1, PT ;  /* 0x000000010400780c */ /* 0x000fe20003f24270 */
[----:B------:R-:W-:Y:S01]  /*b300*/  UIADD3 UR26, UR34, 0x40, URZ ;  /* 0x00000040221a7890 */ /* 0x000fe2000fffe03f */
[----:B------:R-:W-:Y:S01]  /*b310*/  VIADD R14, R14, 0x1 ;  /* 0x000000010e0e7836 */ /* 0x000fe20000000000 */
[----:B------:R-:W-:Y:S01]  /*b320*/  UIADD3.X UR41, URZ, UR39, URZ, UP1, !UPT ;  /* 0x000000273f297290 */ /* 0x000fe20008ffe43f */
[----:B------:R-:W-:Y:S01]  /*b330*/  VIADD R22, R22, 0x80 ;  /* 0x0000008016167836 */ /* 0x000fe20000000000 */
[----:B------:R-:W-:-:S02]  /*b340*/  UIADD3 UR32, UR24, 0x100, URZ ;  /* 0x0000010018207890 */ /* 0x000fc4000fffe03f */
[----:B------:R-:W-:Y:S01]  /*b350*/  UIADD3 UR24, UR24, 0xc100, URZ ;  /* 0x0000c10018187890 */ /* 0x000fe2000fffe03f */
[----:B------:R-:W-:Y:S01]  /*b360*/  ISETP.NE.AND P0, PT, R14, 0x2, PT ;  /* 0x000000020e00780c */ /* 0x000fe20003f05270 */
[----:B------:R-:W-:Y:S01]  /*b370*/  UMOV UR22, 0x0 ;  /* 0x0000000000167882 */ /* 0x000fe20000000000 */
[----:B------:R-:W-:Y:S01]  /*b380*/  UMOV UR23, 0x10000000 ;  /* 0x1000000000177882 */ /* 0x000fe20000000000 */
[----:B------:R-:W-:Y:S01]  /*b390*/  UIADD3 UR16, UR8, 0x30100, URZ ;  /* 0x0003010008107890 */ /* 0x000fe2000fffe03f */
[----:B------:R-:W-:Y:S01]  /*b3a0*/  SEL R20, RZ, 0x1, P0 ;  /* 0x00000001ff147807 */ /* 0x000fe20000000000 */
[----:B------:R-:W-:Y:S01]  /*b3b0*/  UIADD3 UR8, UR8, 0x31900, URZ ;  /* 0x0003190008087890 */ /* 0x000fe2000fffe03f */
[----:B------:R0:W-:Y:S01]  /*b3c0*/  UTMALDG.3D [UR32], [UR14], desc[UR22] ;  /* 0x000016200e0075b4 */ /* 0x0001e20008011000 */
        /* <DEDUP_REMOVED lines=8> */
[----:B------:R-:W-:Y:S01]  /*b450*/  UMOV UR11, UR19 ;  /* 0x00000013000b7c82 */ /* 0x000fe20008000000 */
[----:B------:R-:W-:Y:S01]  /*b460*/  UMOV UR12, UR36 ;  /* 0x00000024000c7c82 */ /* 0x000fe20008000000 */
[----:B------:R0:W-:Y:S01]  /*b470*/  UTMALDG.3D [UR24], [UR14], desc[UR22] ;  /* 0x000016180e0075b4 */ /* 0x0001e20008011000 */
[----:B------:R-:W-:Y:S01]  /*b480*/  UMOV UR10, UR26 ;  /* 0x0000001a000a7c82 */ /* 0x000fe20008000000 */
[----:B------:R-:W-:-:S02]  /*b490*/  LOP3.LUT R5, R5, R20, RZ, 0x3c, !PT ;  /* 0x0000001405057212 */ /* 0x000fc400078e3cff */
[----:B------:R-:W-:Y:S01]  /*b4a0*/  SEL R14, R14, RZ, P0 ;  /* 0x000000ff0e0e7207 */ /* 0x000fe20000000000 */
[----:B------:R0:W-:Y:S01]  /*b4b0*/  UTMALDG.3D.MULTICAST [UR16], [UR40], UR13, desc[UR22] ;  /* 0x00001610280073b4 */ /* 0x0001e2000801180d */
[----:B------:R0:W-:Y:S02]  /*b4c0*/  UTMALDG.3D.MULTICAST [UR8], [UR40], UR13, desc[UR22] ;  /* 0x00001608280073b4 */ /* 0x0001e4000801180d */
[----:B0-----:R-:W-:Y:S05]  /*b4d0*/  @P1 BRA `(.L_x_182) ;  /* 0xfffffffc00101947 */ /* 0x001fea000383ffff */
.L_x_179:
[----:B------:R-:W-:Y:S05]  /*b4e0*/  BSYNC B1 ;  /* 0x0000000000017941 */ /* 0x000fea0003800000 */
.L_x_178:
[----:B------:R-:W-:Y:S01]  /*b4f0*/  LOP3.LUT P1, RZ, R10, 0xff, RZ, 0xc0, !PT ;  /* 0x000000ff0aff7812 */ /* 0x000fe2000782c0ff */
[----:B------:R-:W-:Y:S01]  /*b500*/  IMAD.IADD R3, R8, 0x1, R3 ;  /* 0x0000000108037824 */ /* 0x000fe200078e0203 */
[----:B------:R-:W-:Y:S01]  /*b510*/  IADD3 R16, P2, R16, UR30, RZ ;  /* 0x0000001e10107c10 */ /* 0x000fe2000ff5e0ff */
[----:B------:R-:W-:Y:S01]  /*b520*/  ULDC.64 UR8, c[0x0][0x650] ;  /* 0x0001940000087ab9 */ /* 0x000fe20000000a00 */
[----:B------:R-:W-:Y:S01]  /*b530*/  BSSY B1, `(.L_x_183) ;  /* 0x000006c000017945 */ /* 0x000fe20003800000 */
[----:B------:R-:W-:Y:S01]  /*b540*/  IMAD.MOV.U32 R13, RZ, RZ, -0x1 ;  /* 0xffffffffff0d7424 */ /* 0x000fe200078e00ff */
[----:B------:R-:W-:Y:S01]  /*b550*/  ISETP.GT.U32.AND P0, PT, R3, 0x1, PT ;  /* 0x000000010300780c */ /* 0x000fe20003f04070 */
[----:B------:R-:W-:Y:S01]  /*b560*/  IMAD.MOV.U32 R20, RZ, RZ, -0x1 ;  /* 0xffffffffff147424 */ /* 0x000fe200078e00ff */
[----:B------:R-:W-:Y:S02]  /*b570*/  SHF.R.U32.HI R4, RZ, 0x1, R3 ;  /* 0x00000001ff047819 */ /* 0x000fe40000011603 */
[----:B------:R-:W-:-:S02]  /*b580*/  ISETP.LT.U32.AND P0, PT, R8, 0x2, P0 ;  /* 0x000000020800780c */ /* 0x000fc40000701070 */
[----:B------:R-:W-:Y:S01]  /*b590*/  IADD3.X R17, R17, UR7, RZ, P2, !PT ;  /* 0x0000000711117c10 */ /* 0x000fe200097fe4ff */
[----:B------:R-:W0:Y:S01]  /*b5a0*/  @P1 S2R R6, SR_CgaCtaId ;  /* 0x0000000000061919 */ /* 0x000e220000008800 */
[----:B------:R-:W-:Y:S02]  /*b5b0*/  @P1 MOV R5, 0x400 ;  /* 0x0000040000051802 */ /* 0x000fe40000000f00 */
[----:B------:R-:W-:Y:S02]  /*b5c0*/  ISETP.GE.U32.AND P2, PT, R16, UR8, PT ;  /* 0x0000000810007c0c */ /* 0x000fe4000bf46070 */
[----:B------:R-:W-:Y:S02]  /*b5d0*/  LOP3.LUT R4, R4, 0x1, RZ, 0xc0, !PT ;  /* 0x0000000104047812 */ /* 0x000fe400078ec0ff */
[----:B------:R-:W-:Y:S02]  /*b5e0*/  LOP3.LUT R3, R3, 0x1, RZ, 0xc0, !PT ;  /* 0x0000000103037812 */ /* 0x000fe400078ec0ff */
[----:B------:R-:W-:-:S02]  /*b5f0*/  PRMT R10, RZ, 0x7610, R10 ;  /* 0x00007610ff0a7816 */ /* 0x000fc4000000000a */
[----:B0-----:R-:W-:Y:S01]  /*b600*/  @P1 LEA R5, R6, R5, 0x18 ;  /* 0x0000000506051211 */ /* 0x001fe200078ec0ff */
[----:B------:R-:W-:-:S03]  /*b610*/  IMAD.MOV.U32 R6, RZ, RZ, -0x1 ;  /* 0xffffffffff067424 */ /* 0x000fc600078e00ff */
[----:B------:R0:W-:Y:S01]  /*b620*/  @P1 SYNCS.ARRIVE.TRANS64.A1T0 RZ, [R5+URZ+0x38], RZ ;  /* 0x000038ff05ff19a7 */ /* 0x0001e2000810003f */
[----:B------:R-:W-:-:S04]  /*b630*/  ISETP.NE.U32.AND P1, PT, R4, 0x1, PT ;  /* 0x000000010400780c */ /* 0x000fc80003f25070 */
[----:B------:R-:W-:Y:S02]  /*b640*/  ISETP.GT.U32.AND P1, PT, R8, 0x1, !P1 ;  /* 0x000000010800780c */ /* 0x000fe40004f24070 */
[----:B0-----:R-:W-:Y:S02]  /*b650*/  SEL R5, RZ, 0x1, !P0 ;  /* 0x00000001ff057807 */ /* 0x001fe40004000000 */
[----:B------:R-:W-:Y:S02]  /*b660*/  ISETP.GE.U32.AND.EX P0, PT, R17, UR9, PT, P2 ;  /* 0x0000000911007c0c */ /* 0x000fe4000bf06120 */
[----:B------:R-:W-:-:S04]  /*b670*/  SEL R4, RZ, 0x1, !P1 ;  /* 0x00000001ff047807 */ /* 0x000fc80004800000 */
[----:B------:R-:W-:Y:S02]  /*b680*/  LOP3.LUT R0, R4, R0, R5, 0x96, !PT ;  /* 0x0000000004007212 */ /* 0x000fe400078e9605 */
[----:B------:R-:W-:-:S05]  /*b690*/  PRMT R4, RZ, 0x7610, R4 ;  /* 0x00007610ff047816 */ /* 0x000fca0000000004 */
[----:B------:R-:W-:Y:S05]  /*b6a0*/  @P0 BRA `(.L_x_184) ;  /* 0x0000000400500947 */ /* 0x000fea0003800000 */
[----:B------:R-:W0:Y:S01]  /*b6b0*/  S2R R15, SR_CTAID.X ;  /* 0x00000000000f7919 */ /* 0x000e220000002500 */
[----:B------:R-:W-:Y:S01]  /*b6c0*/  ULDC.64 UR8, c[0x0][0x628] ;  /* 0x00018a0000087ab9 */ /* 0x000fe20000000a00 */
[----:B------:R-:W1:Y:S01]  /*b6d0*/  LDC R20, c[0x0][0x144] ;  /* 0x00005100ff147b82 */ /* 0x000e620000000800 */
[----:B------:R-:W-:Y:S01]  /*b6e0*/  ISETP.NE.U32.AND P0, PT, RZ, UR8, PT ;  /* 0x00000008ff007c0c */ /* 0x000fe2000bf05070 */
[----:B------:R-:W2:Y:S01]  /*b6f0*/  S2R R13, SR_CTAID.Y ;  /* 0x00000000000d7919 */ /* 0x000ea20000002600 */
[----:B------:R-:W-:Y:S01]  /*b700*/  ULDC UR11, c[0x0][0x630] ;  /* 0x00018c00000b7ab9 */ /* 0x000fe20000000800 */
[----:B------:R-:W-:Y:S01]  /*b710*/  ULDC UR12, c[0x0][0x150] ;  /* 0x00005400000c7ab9 */ /* 0x000fe20000000800 */
[----:B------:R-:W-:Y:S01]  /*b720*/  ISETP.NE.AND.EX P0, PT, RZ, UR9, PT, P0 ;  /* 0x00000009ff007c0c */ /* 0x000fe2000bf05300 */
[----:B------:R-:W-:Y:S02]  /*b730*/  IMAD.MOV.U32 R4, RZ, RZ, R16 ;  /* 0x000000ffff047224 */ /* 0x000fe400078e0010 */
[----:B------:R-:W-:Y:S01]  /*b740*/  IMAD.MOV.U32 R5, RZ, RZ, R17 ;  /* 0x000000ffff057224 */ /* 0x000fe200078e0011 */
[----:B0-----:R-:W-:-:S09]  /*b750*/  I2FP.F32.U32 R22, R15 ;  /* 0x0000000f00167245 */ /* 0x001fd20000201000 */
[----:B------:R-:W-:Y:S05]  /*b760*/  @!P0 BRA `(.L_x_185) ;  /* 0x0000000000288947 */ /* 0x000fea0003800000 */
[----:B------:R-:W-:Y:S02]  /*b770*/  ULDC UR10, c[0x0][0x634] ;  /* 0x00018d00000a7ab9 */ /* 0x000fe40000000800 */
[----:B------:R-:W-:-:S05]  /*b780*/  IADD3 R5, P0, R16, UR10, RZ ;  /* 0x0000000a10057c10 */ /* 0x000fca000ff1e0ff */
[----:B------:R-:W-:-:S04]  /*b790*/  IMAD.X R21, RZ, RZ, R17, P0 ;  /* 0x000000ffff157224 */ /* 0x000fc800000e0611 */
[----:B------:R-:W-:-:S04]  /*b7a0*/  IMAD.WIDE.U32 R6, R21, UR8, RZ ;  /* 0x0000000815067c25 */ /* 0x000fc8000f8e00ff */
[----:B------:R-:W-:-:S04]  /*b7b0*/  IMAD.WIDE.U32 R6, P0, R5, UR9, R6 ;  /* 0x0000000905067c25 */ /* 0x000fc8000f800006 */
[----:B------:R-:W-:-:S04]  /*b7c0*/  IMAD.WIDE.U32 R4, R5, UR8, RZ ;  /* 0x0000000805047c25 */ /* 0x000fc8000f8e00ff */
[----:B------:R-:W-:Y:S01]  /*b7d0*/  IMAD.MOV.U32 R4, RZ, RZ, R7 ;  /* 0x000000ffff047224 */ /* 0x000fe200078e0007 */
[----:B------:R-:W-:Y:S01]  /*b7e0*/  IADD3 RZ, P1, R5, R6, RZ ;  /* 0x0000000605ff7210 */ /* 0x000fe20007f3e0ff */
[----:B------:R-:W-:-:S04]  /*b7f0*/  IMAD.X R5, RZ, RZ, RZ, P0 ;  /* 0x000000ffff057224 */ /* 0x000fc800000e06ff */
[----:B------:R-:W-:-:S08]  /*b800*/  IMAD.WIDE.U32.X R4, R21, UR9, R4, P1 ;  /* 0x0000000915047c25 */ /* 0x000fd000088e0404 */
.L_x_185:
[----:B------:R-:W-:Y:S01]  /*b810*/  FMUL R22, R22, UR12 ;  /* 0x0000000c16167c20 */ /* 0x000fe20008400000 */
[--C-:B------:R-:W-:Y:S01]  /*b820*/  SHF.R.U64 R14, R4, UR11, R5.reuse ;  /* 0x0000000b040e7c19 */ /* 0x100fe20008001205 */
[----:B------:R-:W-:Y:S01]  /*b830*/  ULDC.64 UR8, c[0x0][0x620] ;  /* 0x0001880000087ab9 */ /* 0x000fe20000000a00 */
[----:B------:R-:W-:Y:S01]  /*b840*/  SHF.R.U32.HI R4, RZ, UR11, R5 ;  /* 0x0000000bff047c19 */ /* 0x000fe20008011605 */
[----:B------:R-:W-:Y:S01]  /*b850*/  ULDC.64 UR10, c[0x0][0x640] ;  /* 0x00019000000a7ab9 */ /* 0x000fe20000000a00 */
[----:B------:R-:W-:Y:S01]  /*b860*/  IADD3 R5, P0, RZ, -R14, RZ ;  /* 0x8000000eff057210 */ /* 0x000fe20007f1e0ff */
[----:B------:R-:W0:Y:S04]  /*b870*/  F2I.U32.TRUNC.NTZ R22, R22 ;  /* 0x0000001600167305 */ /* 0x000e28000020f000 */
[----:B------:R-:W-:Y:S01]  /*b880*/  IMAD.X R4, RZ, RZ, ~R4, P0 ;  /* 0x000000ffff047224 */ /* 0x000fe200000e0e04 */
[----:B------:R-:W-:-:S03]  /*b890*/  ISETP.NE.U32.AND P0, PT, RZ, UR10, PT ;  /* 0x0000000aff007c0c */ /* 0x000fc6000bf05070 */
[----:B------:R-:W-:Y:S01]  /*b8a0*/  IMAD R4, R4, UR8, RZ ;  /* 0x0000000804047c24 */ /* 0x000fe2000f8e02ff */
[----:B------:R-:W-:-:S03]  /*b8b0*/  ISETP.NE.AND.EX P0, PT, RZ, UR11, PT, P0 ;  /* 0x0000000bff007c0c */ /* 0x000fc6000bf05300 */
[C---:B------:R-:W-:Y:S01]  /*b8c0*/  IMAD R7, R5.reuse, UR9, R4 ;  /* 0x0000000905077c24 */ /* 0x040fe2000f8e0204 */
[----:B------:R-:W-:Y:S01]  /*b8d0*/  ULDC UR9, c[0x0][0x154] ;  /* 0x0000550000097ab9 */ /* 0x000fe20000000800 */
[----:B------:R-:W-:Y:S01]  /*b8e0*/  IMAD.WIDE.U32 R4, R5, UR8, R16 ;  /* 0x0000000805047c25 */ /* 0x000fe2000f8e0010 */
[----:B------:R-:W-:-:S03]  /*b8f0*/  ULDC UR8, c[0x0][0x618] ;  /* 0x0001860000087ab9 */ /* 0x000fc60000000800 */
[----:B0-----:R-:W-:Y:S02]  /*b900*/  IMAD.MOV R6, RZ, RZ, -R22 ;  /* 0x000000ffff067224 */ /* 0x001fe400078e0a16 */
[----:B------:R-:W-:Y:S02]  /*b910*/  IMAD.IADD R5, R5, 0x1, R7 ;  /* 0x0000000105057824 */ /* 0x000fe400078e0207 */
[----:B-1----:R-:W-:Y:S01]  /*b920*/  IMAD R15, R20, R6, R15 ;  /* 0x00000006140f7224 */ /* 0x002fe200078e020f */
[----:B--2---:R-:W-:Y:S01]  /*b930*/  I2FP.F32.U32 R6, R13 ;  /* 0x0000000d00067245 */ /* 0x004fe20000201000 */
[----:B------:R-:W0:Y:S01]  /*b940*/  LDC R20, c[0x0][0x148] ;  /* 0x00005200ff147b82 */ /* 0x000e220000000800 */
[--C-:B------:R-:W-:Y:S02]  /*b950*/  SHF.R.U64 R21, R4, UR8, R5.reuse ;  /* 0x0000000804157c19 */ /* 0x100fe40008001205 */
[----:B------:R-:W-:Y:S01]  /*b960*/  SHF.R.U32.HI R4, RZ, UR8, R5 ;  /* 0x00000008ff047c19 */ /* 0x000fe20008011605 */
[----:B------:R-:W-:Y:S01]  /*b970*/  FMUL R6, R6, UR9 ;  /* 0x0000000906067c20 */ /* 0x000fe20008400000 */
[----:B------:R-:W-:-:S02]  /*b980*/  ULDC UR8, c[0x0][0x608] ;  /* 0x0001820000087ab9 */ /* 0x000fc40000000800 */
[--C-:B------:R-:W-:Y:S01]  /*b990*/  SHF.R.U64 R23, R21, UR8, R4.reuse ;  /* 0x0000000815177c19 */ /* 0x100fe20008001204 */
[----:B------:R1:W2:Y:S01]  /*b9a0*/  F2I.U32.TRUNC.NTZ R24, R6 ;  /* 0x0000000600187305 */ /* 0x0002a2000020f000 */
[----:B------:R-:W-:Y:S01]  /*b9b0*/  SHF.R.U32.HI R4, RZ, UR8, R4 ;  /* 0x00000008ff047c19 */ /* 0x000fe20008011604 */
[----:B------:R-:W-:-:S03]  /*b9c0*/  ULDC UR8, c[0x0][0x658] ;  /* 0x0001960000087ab9 */ /* 0x000fc60000000800 */
[--C-:B------:R-:W-:Y:S02]  /*b9d0*/  SHF.R.U64 R22, R23, UR8, R4.reuse ;  /* 0x0000000817167c19 */ /* 0x100fe40008001204 */
[----:B------:R-:W-:-:S03]  /*b9e0*/  SHF.R.U32.HI R25, RZ, UR8, R4 ;  /* 0x00000008ff197c19 */ /* 0x000fc60008011604 */
[----:B------:R-:W-:Y:S02]  /*b9f0*/  IMAD.MOV.U32 R4, RZ, RZ, R22 ;  /* 0x000000ffff047224 */ /* 0x000fe400078e0016 */
[----:B------:R-:W-:Y:S01]  /*ba00*/  IMAD.MOV.U32 R5, RZ, RZ, R25 ;  /* 0x000000ffff057224 */ /* 0x000fe200078e0019 */
[----:B-1----:R-:W-:Y:S06]  /*ba10*/  @!P0 BRA `(.L_x_186) ;  /* 0x0000000000288947 */ /* 0x002fec0003800000 */
        /* <DEDUP_REMOVED lines=10> */
.L_x_186:
[----:B------:R-:W-:Y:S01]  /*bac0*/  ISETP.NE.AND P0, PT, R2, 0x1, PT ;  /* 0x000000010200780c */ /* 0x000fe20003f05270 */
[----:B------:R-:W-:Y:S01]  /*bad0*/  ULDC UR8, c[0x0][0x648] ;  /* 0x0001920000087ab9 */ /* 0x000fe20000000800 */
[----:B------:R-:W-:Y:S01]  /*bae0*/  LOP3.LUT R23, R23, UR6, RZ, 0xc0, !PT ;  /* 0x0000000617177c12 */ /* 0x000fe2000f8ec0ff */
[----:B--2---:R-:W-:Y:S01]  /*baf0*/  IMAD.MOV R24, RZ, RZ, -R24 ;  /* 0x000000ffff187224 */ /* 0x004fe200078e0a18 */
[----:B------:R-:W-:Y:S01]  /*bb00*/  SHF.R.U64 R4, R4, UR8, R5 ;  /* 0x0000000804047c19 */ /* 0x000fe20008001205 */
[----:B------:R-:W-:Y:S01]  /*bb10*/  ULDC UR8, c[0x0][0x638] ;  /* 0x00018e0000087ab9 */ /* 0x000fe20000000800 */
[----:B------:R-:W-:Y:S01]  /*bb20*/  LOP3.LUT R21, R21, UR4, RZ, 0xc0, !PT ;  /* 0x0000000415157c12 */ /* 0x000fe2000f8ec0ff */
[----:B------:R-:W-:Y:S01]  /*bb30*/  ULDC UR9, c[0x0][0x610] ;  /* 0x0001840000097ab9 */ /* 0x000fe20000000800 */
[----:B------:R-:W-:Y:S02]  /*bb40*/  IMAD.MOV.U32 R6, RZ, RZ, R14 ;  /* 0x000000ffff067224 */ /* 0x000fe400078e000e */
[----:B------:R-:W-:-:S02]  /*bb50*/  IMAD.MOV R5, RZ, RZ, -R4 ;  /* 0x000000ffff057224 */ /* 0x000fc400078e0a04 */
[----:B------:R-:W-:Y:S02]  /*bb60*/  IMAD R4, R4, UR5, R23 ;  /* 0x0000000504047c24 */ /* 0x000fe4000f8e0217 */
[----:B0-----:R-:W-:Y:S02]  /*bb70*/  @P0 IMAD R15, R20, R24, R13 ;  /* 0x00000018140f0224 */ /* 0x001fe400078e020d */
[----:B------:R-:W-:Y:S01]  /*bb80*/  IMAD R22, R5, UR8, R22 ;  /* 0x0000000805167c24 */ /* 0x000fe2000f8e0216 */
[----:B------:R-:W-:Y:S01]  /*bb90*/  ULDC UR8, c[0x0][0x600] ;  /* 0x0001800000087ab9 */ /* 0x000fe20000000800 */
[----:B------:R-:W-:Y:S02]  /*bba0*/  IMAD R15, R4, UR9, R15 ;  /* 0x00000009040f7c24 */ /* 0x000fe4000f8e020f */
[----:B------:R-:W-:Y:S02]  /*bbb0*/  IMAD R22, R22, UR8, R21 ;  /* 0x0000000816167c24 */ /* 0x000fe4000f8e0215 */
[----:B------:R-:W-:-:S03]  /*bbc0*/  IMAD.MOV.U32 R4, RZ, RZ, 0x1 ;  /* 0x00000001ff047424 */ /* 0x000fc600078e00ff */
[----:B------:R-:W-:Y:S02]  /*bbd0*/  SEL R20, R22, R15, !P0 ;  /* 0x0000000f16147207 */ /* 0x000fe40004000000 */
[----:B------:R-:W-:-:S07]  /*bbe0*/  SEL R13, R15, R22, !P0 ;  /* 0x000000160f0d7207 */ /* 0x000fce0004000000 */
.L_x_184:
[----:B------:R-:W-:Y:S05]  /*bbf0*/  BSYNC B1 ;  /* 0x0000000000017941 */ /* 0x000fea0003800000 */
.L_x_183:
[----:B------:R-:W-:-:S13]  /*bc00*/  LOP3.LUT P0, RZ, R4, 0xff, RZ, 0xc0, !PT ;  /* 0x000000ff04ff7812 */ /* 0x000fda000780c0ff */
[----:B------:R-:W-:Y:S05]  /*bc10*/  @P0 BRA `(.L_x_187) ;  /* 0xfffffff400080947 */ /* 0x000fea000383ffff */
[----:B------:R-:W-:Y:S05]  /*bc20*/  BSYNC B0 ;  /* 0x0000000000007941 */ /* 0x000fea0003800000 */
.L_x_176:
[----:B------:R-:W-:-:S03]  /*bc30*/  UMOV UR8, 0xffffffff ;  /* 0xffffffff00087882 */ /* 0x000fc60000000000 */
[----:B------:R-:W-:Y:S05]  /*bc40*/  BRA.DIV UR8, `(.L_x_188) ;  /* 0x0000000208cc7947 */ /* 0x000fea000b800000 */
[----:B------:R-:W-:-:S13]  /*bc50*/  ELECT P6, URZ, PT ;  /* 0x00000000003f782f */ /* 0x000fda00038c0000 */
.L_x_200:
[----:B------:R-:W-:Y:S04]  /*bc60*/  BSSY B0, `(.L_x_189) ;  /* 0x0000019000007945 */ /* 0x000fe80003800000 */
[----:B------:R-:W-:Y:S05]  /*bc70*/  @!P6 BRA `(.L_x_190) ;  /* 0x00000000005ce947 */ /* 0x000fea0003800000 */
[----:B------:R-:W-:-:S04]  /*bc80*/  LOP3.LUT R19, R19, 0x2, RZ, 0xfc, !PT ;  /* 0x0000000213137812 */ /* 0x000fc800078efcff */
[----:B------:R-:W-:-:S13]  /*bc90*/  ISETP.NE.AND P0, PT, R19, 0x3, PT ;  /* 0x000000031300780c */ /* 0x000fda0003f05270 */
[----:B------:R-:W-:Y:S05]  /*bca0*/  @!P0 BRA `(.L_x_191) ;  /* 0x0000000000048947 */ /* 0x000fea0003800000 */
[----:B------:R-:W-:Y:S01]  /*bcb0*/  BPT.TRAP 0x1 ;  /* 0x000000040000795c */ /* 0x000fe20000300000 */
.L_x_191:
[----:B------:R-:W0:Y:S01]  /*bcc0*/  S2R R5, SR_CgaCtaId ;  /* 0x0000000000057919 */ /* 0x000e220000008800 */
[----:B------:R-:W-:Y:S02]  /*bcd0*/  MOV R2, 0x400 ;  /* 0x0000040000027802 */ /* 0x000fe40000000f00 */
[----:B------:R-:W-:Y:S02]  /*bce0*/  SHF.L.U32 R4, R0, 0x1f, RZ ;  /* 0x0000001f00047819 */ /* 0x000fe400000006ff */
[----:B0-----:R-:W-:-:S05]  /*bcf0*/  LEA R2, R5, R2, 0x18 ;  /* 0x0000000205027211 */ /* 0x001fca00078ec0ff */
[----:B------:R-:W-:-:S04]  /*bd00*/  VIADD R2, R2, 0x10 ;  /* 0x0000001002027836 */ /* 0x000fc80000000000 */
[C---:B------:R-:W-:Y:S02]  /*bd10*/  IMAD R7, R3.reuse, 0x8, R2 ;  /* 0x0000000803077824 */ /* 0x040fe400078e0202 */
[----:B------:R-:W-:Y:S02]  /*bd20*/  VIADD R3, R3, 0x1 ;  /* 0x0000000103037836 */ /* 0x000fe40000000000 */
[----:B------:R-:W0:Y:S03]  /*bd30*/  SYNCS.PHASECHK.TRANS64.TRYWAIT P0, [R7+URZ], R4 ;  /* 0x00000004070075a7 */ /* 0x000e26000800017f */
[----:B------:R-:W-:-:S04]  /*bd40*/  ISETP.NE.AND P1, PT, R3, 0x2, PT ;  /* 0x000000020300780c */ /* 0x000fc80003f25270 */
[----:B------:R-:W-:Y:S02]  /*bd50*/  SEL R5, RZ, 0x1, P1 ;  /* 0x00000001ff057807 */ /* 0x000fe40000800000 */
[----:B------:R-:W-:Y:S02]  /*bd60*/  SEL R3, R3, RZ, P1 ;  /* 0x000000ff03037207 */ /* 0x000fe40000800000 */
[----:B------:R-:W-:Y:S01]  /*bd70*/  LOP3.LUT R0, R0, R5, RZ, 0x3c, !PT ;  /* 0x0000000500007212 */ /* 0x000fe200078e3cff */
[----:B0-----:R-:W-:Y:S06]  /*bd80*/  @!P0 BRA `(.L_x_192) ;  /* 0x00000000009c8947 */ /* 0x001fec0003800000 */
.L_x_201:
[----:B------:R-:W-:Y:S01]  /*bd90*/  IMAD R3, R3, 0x8, R2 ;  /* 0x0000000803037824 */ /* 0x000fe200078e0202 */
[----:B------:R-:W-:-:S07]  /*bda0*/  SHF.L.U32 R0, R0, 0x1f, RZ ;  /* 0x0000001f00007819 */ /* 0x000fce00000006ff */
.L_x_193:
[----:B-1----:R1:W2:Y:S02]  /*bdb0*/  SYNCS.PHASECHK.TRANS64.TRYWAIT P0, [R3+URZ], R0 ;  /* 0x00000000030075a7 */ /* 0x0022a4000800017f */
[----:B--2---:R-:W-:Y:S05]  /*bdc0*/  @!P0 NANOSLEEP.SYNCS 0x989680 ;  /* 0x009896800000895d */ /* 0x004fea0003900000 */
[----:B------:R-:W2:Y:S02]  /*bdd0*/  @!P0 SYNCS.PHASECHK.TRANS64 P0, [R3+URZ], R0 ;  /* 0x00000000030085a7 */ /* 0x000ea4000800007f */
[----:B--2---:R-:W-:Y:S05]  /*bde0*/  @!P0 BRA `(.L_x_193) ;  /* 0xfffffffc00f08947 */ /* 0x004fea000383ffff */
.L_x_190:
[----:B------:R-:W-:Y:S05]  /*bdf0*/  BSYNC B0 ;  /* 0x0000000000007941 */ /* 0x000fea0003800000 */
.L_x_189:
[----:B------:R-:W-:Y:S05]  /*be00*/  EXIT ;  /* 0x000000000000794d */ /* 0x000fea0003800000 */
.L_x_21:
[----:B---3--:R3:W4:Y:S02]  /*be10*/  SYNCS.PHASECHK.TRANS64.TRYWAIT P1, [R3+URZ], R0 ;  /* 0x00000000030075a7 */ /* 0x008724000802017f */
[----:B----4-:R-:W-:Y:S05]  /*be20*/  @!P1 NANOSLEEP.SYNCS 0x989680 ;  /* 0x009896800000995d */ /* 0x010fea0003900000 */
[----:B------:R-:W4:Y:S02]  /*be30*/  @!P1 SYNCS.PHASECHK.TRANS64 P1, [R3+URZ], R0 ;  /* 0x00000000030095a7 */ /* 0x000f24000802007f */
[----:B----4-:R-:W-:Y:S05]  /*be40*/  @!P1 BRA `(.L_x_21) ;  /* 0xfffffffc00f09947 */ /* 0x010fea000383ffff */
[----:B------:R-:W-:Y:S05]  /*be50*/  BRA `(.L_x_20) ;  /* 0xffffff54009c7947 */ /* 0x000fea000383ffff */
.L_x_26:
[----:B-1----:R1:W2:Y:S02]  /*be60*/  SYNCS.PHASECHK.TRANS64.TRYWAIT P1, [R5+URZ], R4 ;  /* 0x00000004050075a7 */ /* 0x0022a4000802017f */
[----:B--2---:R-:W-:Y:S05]  /*be70*/  @!P1 NANOSLEEP.SYNCS 0x989680 ;  /* 0x009896800000995d */ /* 0x004fea0003900000 */
[----:B------:R-:W2:Y:S02]  /*be80*/  @!P1 SYNCS.PHASECHK.TRANS64 P1, [R5+URZ], R4 ;  /* 0x00000004050095a7 */ /* 0x000ea4000802007f */
[----:B--2---:R-:W-:Y:S05]  /*be90*/  @!P1 BRA `(.L_x_26) ;  /* 0xfffffffc00f09947 */ /* 0x004fea000383ffff */
[----:B------:R-:W-:Y:S05]  /*bea0*/  BRA `(.L_x_25) ;  /* 0xffffff7000c87947 */ /* 0x000fea000383ffff */
.L_x_177:
[----:B------:R-:W-:Y:S01]  /*beb0*/  BSSY B1, `(.L_x_194) ;  /* 0x0000006000017945 */ /* 0x000fe20003800000 */
[----:B------:R-:W-:-:S07]  /*bec0*/  IMAD.MOV.U32 R15, RZ, RZ, -0x1 ;  /* 0xffffffffff0f7424 */ /* 0x000fce00078e00ff */
[----:B------:R-:W-:Y:S05]  /*bed0*/  WARPSYNC.COLLECTIVE R15, `(.L_x_195) ;  /* 0x000000000f0c7348 */ /* 0x000fea0003c00000 */
[----:B------:R-:W-:Y:S02]  /*bee0*/  ELECT P6, UR62, PT ;  /* 0x00000000003e782f */ /* 0x000fe400038c0000 */
[----:B------:R-:W-:Y:S01]  /*bef0*/  MOV R14, UR62 ;  /* 0x0000003e000e7c02 */ /* 0x000fe20008000f00 */
[----:B------:R-:W-:Y:S10]  /*bf00*/  ENDCOLLECTIVE ;  /* 0x000000000000791b */ /* 0x000ff40003800000 */
.L_x_195:
[----:B------:R-:W-:Y:S05]  /*bf10*/  BSYNC B1 ;  /* 0x0000000000017941 */ /* 0x000fea0003800000 */
.L_x_194:
[----:B------:R-:W-:Y:S05]  /*bf20*/  BRA `(.L_x_196) ;  /* 0xfffffff000507947 */ /* 0x000fea000383ffff */
.L_x_180:
[----:B0-----:R0:W1:Y:S02]  /*bf30*/  SYNCS.PHASECHK.TRANS64.TRYWAIT P0, [R20+URZ+0x10], R7 ;  /* 0x00001007140075a7 */ /* 0x001064000800017f */
[----:B-1----:R-:W-:Y:S05]  /*bf40*/  @!P0 NANOSLEEP.SYNCS 0x989680 ;  /* 0x009896800000895d */ /* 0x002fea0003900000 */
[----:B------:R-:W1:Y:S02]  /*bf50*/  @!P0 SYNCS.PHASECHK.TRANS64 P0, [R20+URZ+0x10], R7 ;  /* 0x00001007140085a7 */ /* 0x000e64000800007f */
[----:B-1----:R-:W-:Y:S05]  /*bf60*/  @!P0 BRA `(.L_x_180) ;  /* 0xfffffffc00f08947 */ /* 0x002fea000383ffff */
[----:B------:R-:W-:Y:S05]  /*bf70*/  BRA `(.L_x_197) ;  /* 0xfffffff0008c7947 */ /* 0x000fea000383ffff */
.L_x_188:
[----:B------:R-:W-:Y:S01]  /*bf80*/  BSSY B0, `(.L_x_198) ;  /* 0x0000006000007945 */ /* 0x000fe20003800000 */
[----:B------:R-:W-:-:S07]  /*bf90*/  IMAD.MOV.U32 R15, RZ, RZ, -0x1 ;  /* 0xffffffffff0f7424 */ /* 0x000fce00078e00ff */
[----:B------:R-:W-:Y:S05]  /*bfa0*/  WARPSYNC.COLLECTIVE R15, `(.L_x_199) ;  /* 0x000000000f0c7348 */ /* 0x000fea0003c00000 */
[----:B------:R-:W-:Y:S02]  /*bfb0*/  ELECT P6, UR62, PT ;  /* 0x00000000003e782f */ /* 0x000fe400038c0000 */
[----:B------:R-:W-:Y:S01]  /*bfc0*/  MOV R14, UR62 ;  /* 0x0000003e000e7c02 */ /* 0x000fe20008000f00 */
[----:B------:R-:W-:Y:S10]  /*bfd0*/  ENDCOLLECTIVE ;  /* 0x000000000000791b */ /* 0x000ff40003800000 */
.L_x_199:
[----:B------:R-:W-:Y:S05]  /*bfe0*/  BSYNC B0 ;  /* 0x0000000000007941 */ /* 0x000fea0003800000 */
.L_x_198:
[----:B------:R-:W-:Y:S05]  /*bff0*/  BRA `(.L_x_200) ;  /* 0xfffffffc00187947 */ /* 0x000fea000383ffff */
.L_x_192:
[----:B0-----:R0:W1:Y:S02]  /*c000*/  SYNCS.PHASECHK.TRANS64.TRYWAIT P0, [R7+URZ], R4 ;  /* 0x00000004070075a7 */ /* 0x001064000800017f */
[----:B-1----:R-:W-:Y:S05]  /*c010*/  @!P0 NANOSLEEP.SYNCS 0x989680 ;  /* 0x009896800000895d */ /* 0x002fea0003900000 */
[----:B------:R-:W1:Y:S02]  /*c020*/  @!P0 SYNCS.PHASECHK.TRANS64 P0, [R7+URZ], R4 ;  /* 0x00000004070085a7 */ /* 0x000e64000800007f */
[----:B-1----:R-:W-:Y:S05]  /*c030*/  @!P0 BRA `(.L_x_192) ;  /* 0xfffffffc00f08947 */ /* 0x002fea000383ffff */
[----:B------:R-:W-:Y:S05]  /*c040*/  BRA `(.L_x_201) ;  /* 0xfffffffc00507947 */ /* 0x000fea000383ffff */
.L_x_202:
[----:B------:R-:W-:-:S00]  /*c050*/  BRA `(.L_x_202) ;  /* 0xfffffffc00fc7947 */ /* 0x000fc0000383ffff */
[----:B------:R-:W-:-:S00]  /*c060*/  NOP ;  /* 0x0000000000007918 */ /* 0x000fc00000000000 */
        /* <DEDUP_REMOVED lines=9> */
.L_x_203:


//--------------------- .nv.global.init           --------------------------
	.section	.nv.global.init,"aw",@progbits
.nv.global.init:
	.type		$str$22,@object
	.size		$str$22,($str$23 - $str$22)
$str$22:
        /*0000*/ 	.byte	0x6b, 0x5f, 0x74, 0x69, 0x6c, 0x65, 0x5f, 0x63, 0x6f, 0x75, 0x6e, 0x74, 0x20, 0x3e, 0x3d, 0x20
        /*0010*/ 	.byte	0x31, 0x00
	.type		$str$23,@object
	.size		$str$23,(__unnamed_1 - $str$23)
$str$23:
        /*0012*/ 	.byte	0x2f, 0x74, 0x6d, 0x70, 0x2f, 0x63, 0x75, 0x74, 0x6c, 0x61, 0x73, 0x73, 0x5f, 0x73, 0x77, 0x65
        /*0022*/ 	.byte	0x65, 0x70, 0x5f, 0x73, 0x72, 0x63, 0x2f, 0x69, 0x6e, 0x63, 0x6c, 0x75, 0x64, 0x65, 0x2f, 0x63
        /*0032*/ 	.byte	0x75, 0x74, 0x6c, 0x61, 0x73, 0x73, 0x2f, 0x67, 0x65, 0x6d, 0x6d, 0x2f, 0x63, 0x6f, 0x6c, 0x6c
        /*0042*/ 	.byte	0x65, 0x63, 0x74, 0x69, 0x76, 0x65, 0x2f, 0x73, 0x6d, 0x39, 0x30, 0x5f, 0x6d, 0x6d, 0x61, 0x5f
        /*0052*/ 	.byte	0x74, 0x6d, 0x61, 0x5f, 0x67, 0x6d, 0x6d, 0x61, 0x5f, 0x73, 0x73, 0x5f, 0x77, 0x61, 0x72, 0x70
        /*0062*/ 	.byte	0x73, 0x70, 0x65, 0x63, 0x69, 0x61, 0x6c, 0x69, 0x7a, 0x65, 0x64, 0x2e, 0x68, 0x70, 0x70, 0x00
	.type		__unnamed_1,@object
	.size		__unnamed_1,(.L_0 - __unnamed_1)
__unnamed_1:
        /*0072*/ 	.byte	0x76, 0x6f, 0x69, 0x64, 0x20, 0x63, 0x75, 0x74, 0x6c, 0x61, 0x73, 0x73, 0x3a, 0x3a, 0x67, 0x65
        /* <DEDUP_REMOVED lines=180> */
        /*0bc2*/ 	.byte	0x74, 0x79, 0x5d, 0x00
.L_0:


//--------------------- .nv.shared._ZN7cutlass13device_kernelINS_4gemm6kernel13GemmUniversalIN4cute5tupleIJiiiiEEENS1_10collective13CollectiveMmaINS1_34MainloopSm90TmaGmmaWarpSpecializedILi2ENS5_IJNS4_1CILi2EEENSA_ILi1EEESC_EEENS1_35KernelTmaWarpSpecializedCooperativeEEENS5_IJNSA_ILi384EEENSA_ILi48EEENSA_ILi128EEEEEENS_6half_tENS5_IJlSC_lEEESK_SL_NS4_8TiledMMAINS4_8MMA_AtomIJNS4_4SM904GMMA25MMA_64x16x16_F32F16F16_SSILNSP_5MajorE0ELSR_0ELNSP_7ScaleInE1ELSS_1EEEEEENS4_6LayoutISD_NS5_IJSC_NSA_ILi0EEESW_EEEEENS5_IJNS4_10UnderscoreESZ_SZ_EEEEENS4_13SM90_TMA_LOADENS4_14ComposedLayoutINS4_7SwizzleILi3ELi4ELi3EEENS4_18smem_ptr_flag_bitsILi16EEENSV_INS5_IJNSA_ILi8EEENSA_ILi64EEEEEENS5_IJS19_SC_EEEEEEEvNS4_8identityENS4_23SM90_TMA_LOAD_MULTICASTES1D_vS1E_EENS_8epilogue10collective6detail29Sm90TmaWarpSpecializedAdapterINS1I_15DefaultEpilogueISK_SL_SL_NS1H_6thread17LinearCombinationISK_Li1EffLNS1M_9ScaleType4KindE0ELNS_15FloatRoundStyleE2ESK_EENS1_15EpilogueDefaultEEEEEvvEEEEvNT_6ParamsE --------------------------
	.section	.nv.shared._ZN7cutlass13device_kernelINS_4gemm6kernel13GemmUniversalIN4cute5tupleIJiiiiEEENS1_10collective13CollectiveMmaINS1_34MainloopSm90TmaGmmaWarpSpecializedILi2ENS5_IJNS4_1CILi2EEENSA_ILi1EEESC_EEENS1_35KernelTmaWarpSpecializedCooperativeEEENS5_IJNSA_ILi384EEENSA_ILi48EEENSA_ILi128EEEEEENS_6half_tENS5_IJlSC_lEEESK_SL_NS4_8TiledMMAINS4_8MMA_AtomIJNS4_4SM904GMMA25MMA_64x16x16_F32F16F16_SSILNSP_5MajorE0ELSR_0ELNSP_7ScaleInE1ELSS_1EEEEEENS4_6LayoutISD_NS5_IJSC_NSA_ILi0EEESW_EEEEENS5_IJNS4_10UnderscoreESZ_SZ_EEEEENS4_13SM90_TMA_LOADENS4_14ComposedLayoutINS4_7SwizzleILi3ELi4ELi3EEENS4_18smem_ptr_flag_bitsILi16EEENSV_INS5_IJNSA_ILi8EEENSA_ILi64EEEEEENS5_IJS19_SC_EEEEEEEvNS4_8identityENS4_23SM90_TMA_LOAD_MULTICASTES1D_vS1E_EENS_8epilogue10collective6detail29Sm90TmaWarpSpecializedAdapterINS1I_15DefaultEpilogueISK_SL_SL_NS1H_6thread17LinearCombinationISK_Li1EffLNS1M_9ScaleType4KindE0ELNS_15FloatRoundStyleE2ESK_EENS1_15EpilogueDefaultEEEEEvvEEEEvNT_6ParamsE,"aw",@nobits
	.sectionflags	@""
	.align	16
	.zero		1024


//--------------------- .nv.shared.reserved.0     --------------------------
	.section	.nv.shared.reserved.0,"aw",@nobits
	.weak		__nv_reservedSMEM_offset_0_alias
	.size		__nv_reservedSMEM_offset_0_alias, 0, 0
	.other		__nv_reservedSMEM_offset_0_alias,@"STO_CUDA_RESERVED_SHARED STV_DEFAULT"
__nv_reservedSMEM_offset_0_alias:
	.zero		0


//--------------------- .nv.global                --------------------------
	.section	.nv.global,"aw",@nobits
.nv.global:
	.type		_ZN40_INTERNAL_68015b37_4_k_cu_720d2fd7_126404cute1_E,@object
	.size		_ZN40_INTERNAL_68015b37_4_k_cu_720d2fd7_126404cute1_E,(_ZN40_INTERNAL_68015b37_4_k_cu_720d2fd7_126404cuda3std3__45__cpo6cbeginE - _ZN40_INTERNAL_68015b37_4_k_cu_720d2fd7_126404cute1_E)
_ZN40_INTERNAL_68015b37_4_k_cu_720d2fd7_126404cute1_E:
	.zero		1
	.type		_ZN40_INTERNAL_68015b37_4_k_cu_720d2fd7_126404cuda3std3__45__cpo6cbeginE,@object
	.size		_ZN40_INTERNAL_68015b37_4_k_cu_720d2fd7_126404cuda3std3__45__cpo6cbeginE,(_ZN40_INTERNAL_68015b37_4_k_cu_720d2fd7_126404cuda3std3__48in_placeE - _ZN40_INTERNAL_68015b37_4_k_cu_720d2fd7_126404cuda3std3__45__cpo6cbeginE)
_ZN40_INTERNAL_68015b37_4_k_cu_720d2fd7_126404cuda3std3__45__cpo6cbeginE:
	.zero		1
	.type		_ZN40_INTERNAL_68015b37_4_k_cu_720d2fd7_126404cuda3std3__48in_placeE,@object
	.size		_ZN40_INTERNAL_68015b37_4_k_cu_720d2fd7_126404cuda3std3__48in_placeE,(_ZN40_INTERNAL_68015b37_4_k_cu_720d2fd7_126404cuda3std6ranges3__45__cpo9iter_moveE - _ZN40_INTERNAL_68015b37_4_k_cu_720d2fd7_126404cuda3std3__48in_placeE)
_ZN40_INTERNAL_68015b37_4_k_cu_720d2fd7_126404cuda3std3__48in_placeE:
	.zero		1
	.type		_ZN40_INTERNAL_68015b37_4_k_cu_720d2fd7_126404cuda3std6ranges3__45__cpo9iter_moveE,@object
	.size		_ZN40_INTERNAL_68015b37_4_k_cu_720d2fd7_126404cuda3std6ranges3__45__cpo9iter_moveE,(_ZN40_INTERNAL_68015b37_4_k_cu_720d2fd7_126404cuda3std3__45__cpo5beginE - _ZN40_INTERNAL_68015b37_4_k_cu_720d2fd7_126404cuda3std6ranges3__45__cpo9iter_moveE)
_ZN40_INTERNAL_68015b37_4_k_cu_720d2fd7_126404cuda3std6ranges3__45__cpo9iter_moveE:
	.zero		1
	.type		_ZN40_INTERNAL_68015b37_4_k_cu_720d2fd7_126404cuda3std3__45__cpo5beginE,@object
	.size		_ZN40_INTERNAL_68015b37_4_k_cu_720d2fd7_126404cuda3std3__45__cpo5beginE,(_ZN40_INTERNAL_68015b37_4_k_cu_720d2fd7_126404cuda3std3__442_GLOBAL__N__68015b37_4_k_cu_720d2fd7_126406ignoreE - _ZN40_INTERNAL_68015b37_4_k_cu_720d2fd7_126404cuda3std3__45__cpo5beginE)
_ZN40_INTERNAL_68015b37_4_k_cu_720d2fd7_126404cuda3std3__45__cpo5beginE:
	.zero		1
	.type		_ZN40_INTERNAL_68015b37_4_k_cu_720d2fd7_126404cuda3std3__442_GLOBAL__N__68015b37_4_k_cu_720d2fd7_126406ignoreE,@object
	.size		_ZN40_INTERNAL_68015b37_4_k_cu_720d2fd7_126404cuda3std3__442_GLOBAL__N__68015b37_4_k_cu_720d2fd7_126406ignoreE,(_ZN40_INTERNAL_68015b37_4_k_cu_720d2fd7_126404cute7productE - _ZN40_INTERNAL_68015b37_4_k_cu_720d2fd7_126404cuda3std3__442_GLOBAL__N__68015b37_4_k_cu_720d2fd7_126406ignoreE)
_ZN40_INTERNAL_68015b37_4_k_cu_720d2fd7_126404cuda3std3__442_GLOBAL__N__68015b37_4_k_cu_720d2fd7_126406ignoreE:
	.zero		1
	.type		_ZN40_INTERNAL_68015b37_4_k_cu_720d2fd7_126404cute7productE,@object
	.size		_ZN40_INTERNAL_68015b37_4_k_cu_720d2fd7_126404cute7productE,(_ZN40_INTERNAL_68015b37_4_k_cu_720d2fd7_126404cuda3std3__45__cpo3endE - _ZN40_INTERNAL_68015b37_4_k_cu_720d2fd7_126404cute7productE)
_ZN40_INTERNAL_68015b37_4_k_cu_720d2fd7_126404cute7productE:
	.zero		1
	.type		_ZN40_INTERNAL_68015b37_4_k_cu_720d2fd7_126404cuda3std3__45__cpo3endE,@object
	.size		_ZN40_INTERNAL_68015b37_4_k_cu_720d2fd7_126404cuda3std3__45__cpo3endE,(_ZN40_INTERNAL_68015b37_4_k_cu_720d2fd7_126404cuda3std3__419piecewise_constructE - _ZN40_INTERNAL_68015b37_4_k_cu_720d2fd7_126404cuda3std3__45__cpo3endE)
_ZN40_INTERNAL_68015b37_4_k_cu_720d2fd7_126404cuda3std3__45__cpo3endE:
	.zero		1
	.type		_ZN40_INTERNAL_68015b37_4_k_cu_720d2fd7_126404cuda3std3__419piecewise_constructE,@object
	.size		_ZN40_INTERNAL_68015b37_4_k_cu_720d2fd7_126404cuda3std3__419piecewise_constructE,(_ZN40_INTERNAL_68015b37_4_k_cu_720d2fd7_126404cuda3std3__45__cpo4cendE - _ZN40_INTERNAL_68015b37_4_k_cu_720d2fd7_126404cuda3std3__419piecewise_constructE)
_ZN40_INTERNAL_68015b37_4_k_cu_720d2fd7_126404cuda3std3__419piecewise_constructE:
	.zero		1
	.type		_ZN40_INTERNAL_68015b37_4_k_cu_720d2fd7_126404cuda3std3__45__cpo4cendE,@object
	.size		_ZN40_INTERNAL_68015b37_4_k_cu_720d2fd7_126404cuda3std3__45__cpo4cendE,(_ZN40_INTERNAL_68015b37_4_k_cu_720d2fd7_126404cuda3std6ranges3__45__cpo4swapE - _ZN40_INTERNAL_68015b37_4_k_cu_720d2fd7_126404cuda3std3__45__cpo4cendE)
_ZN40_INTERNAL_68015b37_4_k_cu_720d2fd7_126404cuda3std3__45__cpo4cendE:
	.zero		1
	.type		_ZN40_INTERNAL_68015b37_4_k_cu_720d2fd7_126404cuda3std6ranges3__45__cpo4swapE,@object
	.size		_ZN40_INTERNAL_68015b37_4_k_cu_720d2fd7_126404cuda3std6ranges3__45__cpo4swapE,(.L_8 - _ZN40_INTERNAL_68015b37_4_k_cu_720d2fd7_126404cuda3std6ranges3__45__cpo4swapE)
_ZN40_INTERNAL_68015b37_4_k_cu_720d2fd7_126404cuda3std6ranges3__45__cpo4swapE:
	.zero		1
.L_8:


//--------------------- .nv.constant0._ZN7cutlass13device_kernelINS_4gemm6kernel13GemmUniversalIN4cute5tupleIJiiiiEEENS1_10collective13CollectiveMmaINS1_34MainloopSm90TmaGmmaWarpSpecializedILi2ENS5_IJNS4_1CILi2EEENSA_ILi1EEESC_EEENS1_35KernelTmaWarpSpecializedCooperativeEEENS5_IJNSA_ILi384EEENSA_ILi48EEENSA_ILi128EEEEEENS_6half_tENS5_IJlSC_lEEESK_SL_NS4_8TiledMMAINS4_8MMA_AtomIJNS4_4SM904GMMA25MMA_64x16x16_F32F16F16_SSILNSP_5MajorE0ELSR_0ELNSP_7ScaleInE1ELSS_1EEEEEENS4_6LayoutISD_NS5_IJSC_NSA_ILi0EEESW_EEEEENS5_IJNS4_10UnderscoreESZ_SZ_EEEEENS4_13SM90_TMA_LOADENS4_14ComposedLayoutINS4_7SwizzleILi3ELi4ELi3EEENS4_18smem_ptr_flag_bitsILi16EEENSV_INS5_IJNSA_ILi8EEENSA_ILi64EEEEEENS5_IJS19_SC_EEEEEEEvNS4_8identityENS4_23SM90_TMA_LOAD_MULTICASTES1D_vS1E_EENS_8epilogue10collective6detail29Sm90TmaWarpSpecializedAdapterINS1I_15DefaultEpilogueISK_SL_SL_NS1H_6thread17LinearCombinationISK_Li1EffLNS1M_9ScaleType4KindE0ELNS_15FloatRoundStyleE2ESK_EENS1_15EpilogueDefaultEEEEEvvEEEEvNT_6ParamsE --------------------------
	.section	.nv.constant0._ZN7cutlass13device_kernelINS_4gemm6kernel13GemmUniversalIN4cute5tupleIJiiiiEEENS1_10collective13CollectiveMmaINS1_34MainloopSm90TmaGmmaWarpSpecializedILi2ENS5_IJNS4_1CILi2EEENSA_ILi1EEESC_EEENS1_35KernelTmaWarpSpecializedCooperativeEEENS5_IJNSA_ILi384EEENSA_ILi48EEENSA_ILi128EEEEEENS_6half_tENS5_IJlSC_lEEESK_SL_NS4_8TiledMMAINS4_8MMA_AtomIJNS4_4SM904GMMA25MMA_64x16x16_F32F16F16_SSILNSP_5MajorE0ELSR_0ELNSP_7ScaleInE1ELSS_1EEEEEENS4_6LayoutISD_NS5_IJSC_NSA_ILi0EEESW_EEEEENS5_IJNS4_10UnderscoreESZ_SZ_EEEEENS4_13SM90_TMA_LOADENS4_14ComposedLayoutINS4_7SwizzleILi3ELi4ELi3EEENS4_18smem_ptr_flag_bitsILi16EEENSV_INS5_IJNSA_ILi8EEENSA_ILi64EEEEEENS5_IJS19_SC_EEEEEEEvNS4_8identityENS4_23SM90_TMA_LOAD_MULTICASTES1D_vS1E_EENS_8epilogue10collective6detail29Sm90TmaWarpSpecializedAdapterINS1I_15DefaultEpilogueISK_SL_SL_NS1H_6thread17LinearCombinationISK_Li1EffLNS1M_9ScaleType4KindE0ELNS_15FloatRoundStyleE2ESK_EENS1_15EpilogueDefaultEEEEEvvEEEEvNT_6ParamsE,"a",@progbits
	.sectionflags	@""
	.align	4
.nv.constant0._ZN7cutlass13device_kernelINS_4gemm6kernel13GemmUniversalIN4cute5tupleIJiiiiEEENS1_10collective13CollectiveMmaINS1_34MainloopSm90TmaGmmaWarpSpecializedILi2ENS5_IJNS4_1CILi2EEENSA_ILi1EEESC_EEENS1_35KernelTmaWarpSpecializedCooperativeEEENS5_IJNSA_ILi384EEENSA_ILi48EEENSA_ILi128EEEEEENS_6half_tENS5_IJlSC_lEEESK_SL_NS4_8TiledMMAINS4_8MMA_AtomIJNS4_4SM904GMMA25MMA_64x16x16_F32F16F16_SSILNSP_5MajorE0ELSR_0ELNSP_7ScaleInE1ELSS_1EEEEEENS4_6LayoutISD_NS5_IJSC_NSA_ILi0EEESW_EEEEENS5_IJNS4_10UnderscoreESZ_SZ_EEEEENS4_13SM90_TMA_LOADENS4_14ComposedLayoutINS4_7SwizzleILi3ELi4ELi3EEENS4_18smem_ptr_flag_bitsILi16EEENSV_INS5_IJNSA_ILi8EEENSA_ILi64EEEEEENS5_IJS19_SC_EEEEEEEvNS4_8identityENS4_23SM90_TMA_LOAD_MULTICASTES1D_vS1E_EENS_8epilogue10collective6detail29Sm90TmaWarpSpecializedAdapterINS1I_15DefaultEpilogueISK_SL_SL_NS1H_6thread17LinearCombinationISK_Li1EffLNS1M_9ScaleType4KindE0ELNS_15FloatRoundStyleE2ESK_EENS1_15EpilogueDefaultEEEEEvvEEEEvNT_6ParamsE:
	.zero		1664


//--------------------- SYMBOLS --------------------------

	.type		.nv.reservedSmem.offset0,@object
	.size		.nv.reservedSmem.offset0,0x4
	.type		__assertfail,@function
